//
// Generated by NVIDIA NVVM Compiler
//
// Compiler Build ID: CL-36424714
// Cuda compilation tools, release 13.0, V13.0.88
// Based on NVVM 20.0.0
//

.version 9.0
.target sm_100
.address_size 64

	// .globl	_Z3cnniiiiiiiiiiiPfS_S_

.visible .entry _Z3cnniiiiiiiiiiiPfS_S_(
	.param .u32 _Z3cnniiiiiiiiiiiPfS_S__param_0,
	.param .u32 _Z3cnniiiiiiiiiiiPfS_S__param_1,
	.param .u32 _Z3cnniiiiiiiiiiiPfS_S__param_2,
	.param .u32 _Z3cnniiiiiiiiiiiPfS_S__param_3,
	.param .u32 _Z3cnniiiiiiiiiiiPfS_S__param_4,
	.param .u32 _Z3cnniiiiiiiiiiiPfS_S__param_5,
	.param .u32 _Z3cnniiiiiiiiiiiPfS_S__param_6,
	.param .u32 _Z3cnniiiiiiiiiiiPfS_S__param_7,
	.param .u32 _Z3cnniiiiiiiiiiiPfS_S__param_8,
	.param .u32 _Z3cnniiiiiiiiiiiPfS_S__param_9,
	.param .u32 _Z3cnniiiiiiiiiiiPfS_S__param_10,
	.param .u64 .ptr .align 1 _Z3cnniiiiiiiiiiiPfS_S__param_11,
	.param .u64 .ptr .align 1 _Z3cnniiiiiiiiiiiPfS_S__param_12,
	.param .u64 .ptr .align 1 _Z3cnniiiiiiiiiiiPfS_S__param_13
)
{
	.reg .pred 	%p<38>;
	.reg .b32 	%r<427>;
	.reg .b32 	%f<616>;
	.reg .b64 	%rd<264>;

	ld.param.u32 	%r144, [_Z3cnniiiiiiiiiiiPfS_S__param_0];
	ld.param.u32 	%r145, [_Z3cnniiiiiiiiiiiPfS_S__param_1];
	ld.param.u32 	%r146, [_Z3cnniiiiiiiiiiiPfS_S__param_2];
	ld.param.u32 	%r147, [_Z3cnniiiiiiiiiiiPfS_S__param_3];
	ld.param.u32 	%r148, [_Z3cnniiiiiiiiiiiPfS_S__param_4];
	ld.param.u32 	%r149, [_Z3cnniiiiiiiiiiiPfS_S__param_5];
	ld.param.u32 	%r150, [_Z3cnniiiiiiiiiiiPfS_S__param_6];
	ld.param.u32 	%r151, [_Z3cnniiiiiiiiiiiPfS_S__param_7];
	ld.param.u32 	%r152, [_Z3cnniiiiiiiiiiiPfS_S__param_8];
	ld.param.u32 	%r153, [_Z3cnniiiiiiiiiiiPfS_S__param_9];
	ld.param.u32 	%r154, [_Z3cnniiiiiiiiiiiPfS_S__param_10];
	ld.param.u64 	%rd4, [_Z3cnniiiiiiiiiiiPfS_S__param_11];
	ld.param.u64 	%rd5, [_Z3cnniiiiiiiiiiiPfS_S__param_12];
	ld.param.u64 	%rd6, [_Z3cnniiiiiiiiiiiPfS_S__param_13];
	cvta.to.global.u64 	%rd1, %rd5;
	cvta.to.global.u64 	%rd2, %rd4;
	cvta.to.global.u64 	%rd3, %rd6;
	mov.u32 	%r155, %tid.x;
	mov.u32 	%r156, %ctaid.x;
	mov.u32 	%r157, %ntid.x;
	mad.lo.s32 	%r1, %r156, %r157, %r155;
	setp.lt.s32 	%p1, %r144, 5;
	@%p1 bra 	$L__BB0_14;
	mul.lo.s32 	%r310, %r146, %r144;
	mul.lo.s32 	%r311, %r310, %r153;
	mul.lo.s32 	%r312, %r311, %r154;
	shr.s32 	%r313, %r312, 31;
	shr.u32 	%r314, %r313, 28;
	add.s32 	%r315, %r312, %r314;
	shr.s32 	%r316, %r315, 4;
	setp.ge.s32 	%p27, %r1, %r316;
	mov.f32 	%f494, 0f00000000;
	mov.f32 	%f493, 0f00000000;
	mov.f32 	%f492, 0f00000000;
	mov.f32 	%f491, 0f00000000;
	mov.f32 	%f490, 0f00000000;
	mov.f32 	%f489, 0f00000000;
	mov.f32 	%f488, 0f00000000;
	mov.f32 	%f487, 0f00000000;
	mov.f32 	%f486, 0f00000000;
	mov.f32 	%f485, 0f00000000;
	mov.f32 	%f484, 0f00000000;
	mov.f32 	%f495, 0f00000000;
	mov.f32 	%f496, 0f00000000;
	mov.f32 	%f497, 0f00000000;
	mov.f32 	%f498, 0f00000000;
	mov.f32 	%f499, 0f00000000;
	@%p27 bra 	$L__BB0_50;
	div.s32 	%r317, %r1, %r154;
	mul.lo.s32 	%r318, %r317, %r154;
	sub.s32 	%r2, %r1, %r318;
	div.s32 	%r319, %r317, %r153;
	mul.lo.s32 	%r320, %r319, %r153;
	sub.s32 	%r3, %r317, %r320;
	shl.b32 	%r321, %r319, 2;
	div.s32 	%r5, %r321, %r146;
	mul.lo.s32 	%r322, %r5, %r146;
	sub.s32 	%r4, %r321, %r322;
	shl.b32 	%r6, %r5, 2;
	mul.lo.s32 	%r7, %r3, %r151;
	mul.lo.s32 	%r8, %r2, %r152;
	setp.eq.s32 	%p28, %r149, 0;
	@%p28 bra 	$L__BB0_13;
	setp.eq.s32 	%p29, %r150, 0;
	mul.lo.s32 	%r9, %r147, %r145;
	mul.lo.s32 	%r10, %r9, %r148;
	mul.lo.s32 	%r11, %r148, %r147;
	mul.lo.s32 	%r12, %r149, %r145;
	mul.lo.s32 	%r13, %r12, %r150;
	mul.lo.s32 	%r14, %r150, %r149;
	setp.eq.s32 	%p30, %r145, 0;
	or.pred  	%p31, %p29, %p30;
	@%p31 bra 	$L__BB0_13;
	and.b32  	%r15, %r145, -2;
	mul.lo.s32 	%r324, %r5, %r145;
	mul.lo.s32 	%r325, %r324, %r147;
	shl.b32 	%r326, %r325, 2;
	add.s32 	%r23, %r326, %r7;
	add.s32 	%r16, %r23, %r147;
	mad.lo.s32 	%r327, %r9, %r6, %r9;
	add.s32 	%r17, %r327, %r7;
	add.s32 	%r328, %r6, 2;
	mad.lo.s32 	%r18, %r9, %r328, %r7;
	add.s32 	%r329, %r6, 3;
	mad.lo.s32 	%r19, %r9, %r329, %r7;
	mul.lo.s32 	%r330, %r145, %r329;
	mad.lo.s32 	%r331, %r147, %r330, %r147;
	add.s32 	%r20, %r7, %r331;
	mul.lo.s32 	%r332, %r145, %r328;
	mad.lo.s32 	%r333, %r147, %r332, %r147;
	add.s32 	%r21, %r7, %r333;
	mad.lo.s32 	%r334, %r145, %r6, %r145;
	mad.lo.s32 	%r335, %r147, %r334, %r147;
	add.s32 	%r22, %r7, %r335;
	mul.lo.s32 	%r336, %r4, %r145;
	mad.lo.s32 	%r24, %r149, %r336, %r149;
	mad.lo.s32 	%r25, %r12, %r4, %r12;
	add.s32 	%r337, %r4, 2;
	mul.lo.s32 	%r338, %r145, %r337;
	mad.lo.s32 	%r26, %r149, %r338, %r149;
	add.s32 	%r339, %r4, 3;
	mul.lo.s32 	%r340, %r145, %r339;
	mad.lo.s32 	%r27, %r149, %r340, %r149;
	add.s32 	%r341, %r336, %r145;
	mad.lo.s32 	%r28, %r149, %r341, %r149;
	mov.f32 	%f499, 0f00000000;
	mov.b32 	%r396, 0;
	mov.f32 	%f498, %f499;
	mov.f32 	%f497, %f499;
	mov.f32 	%f496, %f499;
	mov.f32 	%f495, %f499;
	mov.f32 	%f484, %f499;
	mov.f32 	%f485, %f499;
	mov.f32 	%f486, %f499;
	mov.f32 	%f487, %f499;
	mov.f32 	%f488, %f499;
	mov.f32 	%f489, %f499;
	mov.f32 	%f490, %f499;
	mov.f32 	%f491, %f499;
	mov.f32 	%f492, %f499;
	mov.f32 	%f493, %f499;
	mov.f32 	%f494, %f499;
$L__BB0_5:
	mov.b32 	%r397, 0;
	add.s32 	%r345, %r16, %r396;
	mad.lo.s32 	%r346, %r148, %r345, %r8;
	add.s32 	%r347, %r17, %r396;
	mad.lo.s32 	%r348, %r148, %r347, %r8;
	add.s32 	%r349, %r18, %r396;
	mad.lo.s32 	%r350, %r148, %r349, %r8;
	add.s32 	%r351, %r19, %r396;
	mad.lo.s32 	%r352, %r148, %r351, %r8;
	add.s32 	%r353, %r20, %r396;
	mad.lo.s32 	%r354, %r148, %r353, %r8;
	add.s32 	%r355, %r21, %r396;
	mad.lo.s32 	%r356, %r148, %r355, %r8;
	add.s32 	%r357, %r22, %r396;
	mad.lo.s32 	%r358, %r148, %r357, %r8;
	add.s32 	%r361, %r24, %r396;
	add.s32 	%r362, %r25, %r396;
	add.s32 	%r366, %r26, %r396;
	add.s32 	%r369, %r27, %r396;
	add.s32 	%r370, %r28, %r396;
$L__BB0_6:
	setp.eq.s32 	%p32, %r145, 1;
	mov.b32 	%r415, 0;
	@%p32 bra 	$L__BB0_9;
	and.b32  	%r344, %r145, -2;
	neg.s32 	%r414, %r344;
	add.s32 	%r413, %r346, %r397;
	add.s32 	%r412, %r348, %r397;
	add.s32 	%r411, %r350, %r397;
	add.s32 	%r410, %r352, %r397;
	add.s32 	%r409, %r354, %r397;
	add.s32 	%r408, %r356, %r397;
	add.s32 	%r407, %r358, %r397;
	add.s32 	%r359, %r23, %r396;
	mad.lo.s32 	%r360, %r148, %r359, %r8;
	add.s32 	%r406, %r360, %r397;
	mad.lo.s32 	%r405, %r150, %r361, %r397;
	mad.lo.s32 	%r404, %r150, %r362, %r397;
	mul.lo.s32 	%r363, %r149, %r145;
	add.s32 	%r364, %r4, 2;
	mad.lo.s32 	%r365, %r363, %r364, %r396;
	mad.lo.s32 	%r403, %r150, %r365, %r397;
	mad.lo.s32 	%r402, %r150, %r366, %r397;
	add.s32 	%r367, %r4, 3;
	mad.lo.s32 	%r368, %r363, %r367, %r396;
	mad.lo.s32 	%r401, %r150, %r368, %r397;
	mad.lo.s32 	%r400, %r150, %r369, %r397;
	mad.lo.s32 	%r399, %r150, %r370, %r397;
	mad.lo.s32 	%r371, %r363, %r4, %r396;
	mad.lo.s32 	%r398, %r150, %r371, %r397;
$L__BB0_8:
	mul.wide.u32 	%rd197, %r406, 4;
	add.s64 	%rd198, %rd2, %rd197;
	ld.global.f32 	%f371, [%rd198];
	mul.wide.u32 	%rd199, %r398, 4;
	add.s64 	%rd200, %rd1, %rd199;
	ld.global.f32 	%f372, [%rd200];
	fma.rn.f32 	%f373, %f371, %f372, %f484;
	mul.wide.u32 	%rd201, %r404, 4;
	add.s64 	%rd202, %rd1, %rd201;
	ld.global.f32 	%f374, [%rd202];
	fma.rn.f32 	%f375, %f371, %f374, %f485;
	mul.wide.u32 	%rd203, %r403, 4;
	add.s64 	%rd204, %rd1, %rd203;
	ld.global.f32 	%f376, [%rd204];
	fma.rn.f32 	%f377, %f371, %f376, %f486;
	mul.wide.u32 	%rd205, %r401, 4;
	add.s64 	%rd206, %rd1, %rd205;
	ld.global.f32 	%f378, [%rd206];
	fma.rn.f32 	%f379, %f371, %f378, %f487;
	mul.wide.u32 	%rd207, %r412, 4;
	add.s64 	%rd208, %rd2, %rd207;
	ld.global.f32 	%f380, [%rd208];
	fma.rn.f32 	%f381, %f380, %f372, %f488;
	fma.rn.f32 	%f382, %f380, %f374, %f489;
	fma.rn.f32 	%f383, %f380, %f376, %f490;
	fma.rn.f32 	%f384, %f380, %f378, %f491;
	mul.wide.u32 	%rd209, %r411, 4;
	add.s64 	%rd210, %rd2, %rd209;
	ld.global.f32 	%f385, [%rd210];
	fma.rn.f32 	%f386, %f385, %f372, %f492;
	fma.rn.f32 	%f387, %f385, %f374, %f493;
	fma.rn.f32 	%f388, %f385, %f376, %f494;
	fma.rn.f32 	%f389, %f385, %f378, %f495;
	mul.wide.u32 	%rd211, %r410, 4;
	add.s64 	%rd212, %rd2, %rd211;
	ld.global.f32 	%f390, [%rd212];
	fma.rn.f32 	%f391, %f390, %f372, %f496;
	fma.rn.f32 	%f392, %f390, %f374, %f497;
	fma.rn.f32 	%f393, %f390, %f376, %f498;
	fma.rn.f32 	%f394, %f390, %f378, %f499;
	mul.wide.u32 	%rd213, %r413, 4;
	add.s64 	%rd214, %rd2, %rd213;
	ld.global.f32 	%f395, [%rd214];
	mul.wide.u32 	%rd215, %r405, 4;
	add.s64 	%rd216, %rd1, %rd215;
	ld.global.f32 	%f396, [%rd216];
	fma.rn.f32 	%f484, %f395, %f396, %f373;
	mul.wide.u32 	%rd217, %r399, 4;
	add.s64 	%rd218, %rd1, %rd217;
	ld.global.f32 	%f397, [%rd218];
	fma.rn.f32 	%f485, %f395, %f397, %f375;
	mul.wide.u32 	%rd219, %r402, 4;
	add.s64 	%rd220, %rd1, %rd219;
	ld.global.f32 	%f398, [%rd220];
	fma.rn.f32 	%f486, %f395, %f398, %f377;
	mul.wide.u32 	%rd221, %r400, 4;
	add.s64 	%rd222, %rd1, %rd221;
	ld.global.f32 	%f399, [%rd222];
	fma.rn.f32 	%f487, %f395, %f399, %f379;
	mul.wide.u32 	%rd223, %r407, 4;
	add.s64 	%rd224, %rd2, %rd223;
	ld.global.f32 	%f400, [%rd224];
	fma.rn.f32 	%f488, %f400, %f396, %f381;
	fma.rn.f32 	%f489, %f400, %f397, %f382;
	fma.rn.f32 	%f490, %f400, %f398, %f383;
	fma.rn.f32 	%f491, %f400, %f399, %f384;
	mul.wide.u32 	%rd225, %r408, 4;
	add.s64 	%rd226, %rd2, %rd225;
	ld.global.f32 	%f401, [%rd226];
	fma.rn.f32 	%f492, %f401, %f396, %f386;
	fma.rn.f32 	%f493, %f401, %f397, %f387;
	fma.rn.f32 	%f494, %f401, %f398, %f388;
	fma.rn.f32 	%f495, %f401, %f399, %f389;
	mul.wide.u32 	%rd227, %r409, 4;
	add.s64 	%rd228, %rd2, %rd227;
	ld.global.f32 	%f402, [%rd228];
	fma.rn.f32 	%f496, %f402, %f396, %f391;
	fma.rn.f32 	%f497, %f402, %f397, %f392;
	fma.rn.f32 	%f498, %f402, %f398, %f393;
	fma.rn.f32 	%f499, %f402, %f399, %f394;
	add.s32 	%r414, %r414, 2;
	shl.b32 	%r372, %r11, 1;
	add.s32 	%r413, %r413, %r372;
	add.s32 	%r412, %r412, %r372;
	add.s32 	%r411, %r411, %r372;
	add.s32 	%r410, %r410, %r372;
	add.s32 	%r409, %r409, %r372;
	add.s32 	%r408, %r408, %r372;
	add.s32 	%r407, %r407, %r372;
	add.s32 	%r406, %r406, %r372;
	shl.b32 	%r373, %r14, 1;
	add.s32 	%r405, %r405, %r373;
	add.s32 	%r404, %r404, %r373;
	add.s32 	%r403, %r403, %r373;
	add.s32 	%r402, %r402, %r373;
	add.s32 	%r401, %r401, %r373;
	add.s32 	%r400, %r400, %r373;
	add.s32 	%r399, %r399, %r373;
	add.s32 	%r398, %r398, %r373;
	setp.ne.s32 	%p33, %r414, 0;
	mov.u32 	%r415, %r15;
	@%p33 bra 	$L__BB0_8;
$L__BB0_9:
	and.b32  	%r374, %r145, 1;
	setp.eq.b32 	%p34, %r374, 1;
	not.pred 	%p35, %p34;
	@%p35 bra 	$L__BB0_11;
	mad.lo.s32 	%r375, %r10, %r6, %r8;
	add.s32 	%r376, %r396, %r7;
	mad.lo.s32 	%r377, %r376, %r148, %r375;
	add.s32 	%r378, %r377, %r397;
	mad.lo.s32 	%r379, %r11, %r415, %r378;
	mul.wide.u32 	%rd229, %r379, 4;
	add.s64 	%rd230, %rd2, %rd229;
	ld.global.f32 	%f403, [%rd230];
	mul.lo.s32 	%r380, %r13, %r4;
	mad.lo.s32 	%r381, %r396, %r150, %r380;
	add.s32 	%r382, %r381, %r397;
	mad.lo.s32 	%r383, %r14, %r415, %r382;
	mul.wide.u32 	%rd231, %r383, 4;
	add.s64 	%rd232, %rd1, %rd231;
	ld.global.f32 	%f404, [%rd232];
	fma.rn.f32 	%f484, %f403, %f404, %f484;
	add.s32 	%r384, %r383, %r13;
	mul.wide.u32 	%rd233, %r384, 4;
	add.s64 	%rd234, %rd1, %rd233;
	ld.global.f32 	%f405, [%rd234];
	fma.rn.f32 	%f485, %f403, %f405, %f485;
	add.s32 	%r385, %r384, %r13;
	mul.wide.u32 	%rd235, %r385, 4;
	add.s64 	%rd236, %rd1, %rd235;
	ld.global.f32 	%f406, [%rd236];
	fma.rn.f32 	%f486, %f403, %f406, %f486;
	add.s32 	%r386, %r385, %r13;
	mul.wide.u32 	%rd237, %r386, 4;
	add.s64 	%rd238, %rd1, %rd237;
	ld.global.f32 	%f407, [%rd238];
	fma.rn.f32 	%f487, %f403, %f407, %f487;
	add.s32 	%r387, %r379, %r10;
	mul.wide.u32 	%rd239, %r387, 4;
	add.s64 	%rd240, %rd2, %rd239;
	ld.global.f32 	%f408, [%rd240];
	fma.rn.f32 	%f488, %f408, %f404, %f488;
	fma.rn.f32 	%f489, %f408, %f405, %f489;
	fma.rn.f32 	%f490, %f408, %f406, %f490;
	fma.rn.f32 	%f491, %f408, %f407, %f491;
	add.s32 	%r388, %r387, %r10;
	mul.wide.u32 	%rd241, %r388, 4;
	add.s64 	%rd242, %rd2, %rd241;
	ld.global.f32 	%f409, [%rd242];
	fma.rn.f32 	%f492, %f409, %f404, %f492;
	fma.rn.f32 	%f493, %f409, %f405, %f493;
	fma.rn.f32 	%f494, %f409, %f406, %f494;
	fma.rn.f32 	%f495, %f409, %f407, %f495;
	add.s32 	%r389, %r388, %r10;
	mul.wide.u32 	%rd243, %r389, 4;
	add.s64 	%rd244, %rd2, %rd243;
	ld.global.f32 	%f410, [%rd244];
	fma.rn.f32 	%f496, %f410, %f404, %f496;
	fma.rn.f32 	%f497, %f410, %f405, %f497;
	fma.rn.f32 	%f498, %f410, %f406, %f498;
	fma.rn.f32 	%f499, %f410, %f407, %f499;
$L__BB0_11:
	add.s32 	%r397, %r397, 1;
	setp.ne.s32 	%p36, %r397, %r150;
	@%p36 bra 	$L__BB0_6;
	add.s32 	%r396, %r396, 1;
	setp.ne.s32 	%p37, %r396, %r149;
	@%p37 bra 	$L__BB0_5;
$L__BB0_13:
	mul.lo.s32 	%r390, %r153, %r146;
	mul.lo.s32 	%r391, %r390, %r154;
	mul.lo.s32 	%r392, %r154, %r153;
	mad.lo.s32 	%r393, %r3, %r154, %r2;
	mad.lo.s32 	%r394, %r392, %r4, %r393;
	mad.lo.s32 	%r395, %r391, %r6, %r394;
	mul.wide.s32 	%rd245, %r395, 4;
	add.s64 	%rd246, %rd3, %rd245;
	st.global.f32 	[%rd246], %f484;
	mul.wide.s32 	%rd247, %r392, 4;
	add.s64 	%rd248, %rd246, %rd247;
	st.global.f32 	[%rd248], %f485;
	add.s64 	%rd249, %rd248, %rd247;
	st.global.f32 	[%rd249], %f486;
	add.s64 	%rd250, %rd249, %rd247;
	st.global.f32 	[%rd250], %f487;
	mul.wide.s32 	%rd251, %r391, 4;
	add.s64 	%rd252, %rd246, %rd251;
	st.global.f32 	[%rd252], %f488;
	add.s64 	%rd253, %rd252, %rd247;
	st.global.f32 	[%rd253], %f489;
	add.s64 	%rd254, %rd253, %rd247;
	st.global.f32 	[%rd254], %f490;
	add.s64 	%rd255, %rd254, %rd247;
	st.global.f32 	[%rd255], %f491;
	add.s64 	%rd256, %rd252, %rd251;
	st.global.f32 	[%rd256], %f492;
	add.s64 	%rd257, %rd256, %rd247;
	st.global.f32 	[%rd257], %f493;
	add.s64 	%rd258, %rd257, %rd247;
	st.global.f32 	[%rd258], %f494;
	add.s64 	%rd259, %rd258, %rd247;
	st.global.f32 	[%rd259], %f495;
	add.s64 	%rd260, %rd256, %rd251;
	st.global.f32 	[%rd260], %f496;
	add.s64 	%rd261, %rd260, %rd247;
	st.global.f32 	[%rd261], %f497;
	add.s64 	%rd262, %rd261, %rd247;
	st.global.f32 	[%rd262], %f498;
	add.s64 	%rd263, %rd262, %rd247;
	st.global.f32 	[%rd263], %f499;
	bra.uni 	$L__BB0_50;
$L__BB0_14:
	setp.gt.s32 	%p2, %r145, 255;
	@%p2 bra 	$L__BB0_28;
	mul.lo.s32 	%r254, %r146, %r144;
	mul.lo.s32 	%r255, %r254, %r153;
	mul.lo.s32 	%r256, %r255, %r154;
	shr.s32 	%r257, %r256, 31;
	shr.u32 	%r258, %r257, 29;
	add.s32 	%r259, %r256, %r258;
	shr.s32 	%r260, %r259, 3;
	setp.ge.s32 	%p17, %r1, %r260;
	mov.f32 	%f572, 0f00000000;
	mov.f32 	%f573, 0f00000000;
	mov.f32 	%f574, 0f00000000;
	mov.f32 	%f575, 0f00000000;
	mov.f32 	%f576, 0f00000000;
	mov.f32 	%f577, 0f00000000;
	mov.f32 	%f578, 0f00000000;
	mov.f32 	%f579, 0f00000000;
	@%p17 bra 	$L__BB0_50;
	div.s32 	%r261, %r1, %r154;
	mul.lo.s32 	%r262, %r261, %r154;
	sub.s32 	%r85, %r1, %r262;
	div.s32 	%r263, %r261, %r153;
	mul.lo.s32 	%r264, %r263, %r153;
	sub.s32 	%r86, %r261, %r264;
	shl.b32 	%r265, %r263, 3;
	div.s32 	%r88, %r265, %r146;
	mul.lo.s32 	%r266, %r88, %r146;
	sub.s32 	%r87, %r265, %r266;
	setp.eq.s32 	%p18, %r149, 0;
	@%p18 bra 	$L__BB0_27;
	setp.eq.s32 	%p19, %r150, 0;
	mul.lo.s32 	%r89, %r88, %r145;
	mul.lo.s32 	%r267, %r149, %r145;
	mul.lo.s32 	%r90, %r267, %r150;
	mul.lo.s32 	%r91, %r150, %r149;
	setp.eq.s32 	%p20, %r145, 0;
	or.pred  	%p21, %p19, %p20;
	@%p21 bra 	$L__BB0_27;
	and.b32  	%r92, %r145, 1;
	and.b32  	%r93, %r145, -2;
	mul.lo.s32 	%r94, %r85, %r152;
	mul.lo.s32 	%r95, %r86, %r151;
	mul.lo.s32 	%r96, %r90, %r87;
	mov.f32 	%f579, 0f00000000;
	mov.b32 	%r416, 0;
	mov.f32 	%f578, %f579;
	mov.f32 	%f577, %f579;
	mov.f32 	%f576, %f579;
	mov.f32 	%f575, %f579;
	mov.f32 	%f574, %f579;
	mov.f32 	%f573, %f579;
	mov.f32 	%f572, %f579;
$L__BB0_19:
	add.s32 	%r98, %r416, %r95;
	mad.lo.s32 	%r99, %r416, %r150, %r96;
	mov.b32 	%r417, 0;
$L__BB0_20:
	setp.eq.s32 	%p22, %r145, 1;
	add.s32 	%r101, %r417, %r94;
	add.s32 	%r102, %r99, %r417;
	mov.b32 	%r419, 0;
	@%p22 bra 	$L__BB0_23;
	mov.b32 	%r418, 0;
$L__BB0_22:
	add.s32 	%r272, %r418, %r89;
	mad.lo.s32 	%r273, %r272, %r147, %r98;
	mad.lo.s32 	%r274, %r273, %r148, %r101;
	mul.wide.u32 	%rd133, %r274, 4;
	add.s64 	%rd134, %rd2, %rd133;
	ld.global.f32 	%f332, [%rd134];
	mad.lo.s32 	%r275, %r91, %r418, %r102;
	mul.wide.u32 	%rd135, %r275, 4;
	add.s64 	%rd136, %rd1, %rd135;
	ld.global.f32 	%f333, [%rd136];
	fma.rn.f32 	%f334, %f332, %f333, %f572;
	add.s32 	%r276, %r275, %r90;
	mul.wide.u32 	%rd137, %r276, 4;
	add.s64 	%rd138, %rd1, %rd137;
	ld.global.f32 	%f335, [%rd138];
	fma.rn.f32 	%f336, %f332, %f335, %f573;
	add.s32 	%r277, %r276, %r90;
	mul.wide.u32 	%rd139, %r277, 4;
	add.s64 	%rd140, %rd1, %rd139;
	ld.global.f32 	%f337, [%rd140];
	fma.rn.f32 	%f338, %f332, %f337, %f574;
	add.s32 	%r278, %r277, %r90;
	mul.wide.u32 	%rd141, %r278, 4;
	add.s64 	%rd142, %rd1, %rd141;
	ld.global.f32 	%f339, [%rd142];
	fma.rn.f32 	%f340, %f332, %f339, %f575;
	add.s32 	%r279, %r278, %r90;
	mul.wide.u32 	%rd143, %r279, 4;
	add.s64 	%rd144, %rd1, %rd143;
	ld.global.f32 	%f341, [%rd144];
	fma.rn.f32 	%f342, %f332, %f341, %f576;
	add.s32 	%r280, %r279, %r90;
	mul.wide.u32 	%rd145, %r280, 4;
	add.s64 	%rd146, %rd1, %rd145;
	ld.global.f32 	%f343, [%rd146];
	fma.rn.f32 	%f344, %f332, %f343, %f577;
	add.s32 	%r281, %r280, %r90;
	mul.wide.u32 	%rd147, %r281, 4;
	add.s64 	%rd148, %rd1, %rd147;
	ld.global.f32 	%f345, [%rd148];
	fma.rn.f32 	%f346, %f332, %f345, %f578;
	add.s32 	%r282, %r281, %r90;
	mul.wide.u32 	%rd149, %r282, 4;
	add.s64 	%rd150, %rd1, %rd149;
	ld.global.f32 	%f347, [%rd150];
	fma.rn.f32 	%f348, %f332, %f347, %f579;
	add.s32 	%r283, %r273, %r147;
	mad.lo.s32 	%r284, %r283, %r148, %r101;
	mul.wide.u32 	%rd151, %r284, 4;
	add.s64 	%rd152, %rd2, %rd151;
	ld.global.f32 	%f349, [%rd152];
	add.s32 	%r285, %r275, %r91;
	mul.wide.u32 	%rd153, %r285, 4;
	add.s64 	%rd154, %rd1, %rd153;
	ld.global.f32 	%f350, [%rd154];
	fma.rn.f32 	%f572, %f349, %f350, %f334;
	add.s32 	%r286, %r276, %r91;
	mul.wide.u32 	%rd155, %r286, 4;
	add.s64 	%rd156, %rd1, %rd155;
	ld.global.f32 	%f351, [%rd156];
	fma.rn.f32 	%f573, %f349, %f351, %f336;
	add.s32 	%r287, %r277, %r91;
	mul.wide.u32 	%rd157, %r287, 4;
	add.s64 	%rd158, %rd1, %rd157;
	ld.global.f32 	%f352, [%rd158];
	fma.rn.f32 	%f574, %f349, %f352, %f338;
	add.s32 	%r288, %r278, %r91;
	mul.wide.u32 	%rd159, %r288, 4;
	add.s64 	%rd160, %rd1, %rd159;
	ld.global.f32 	%f353, [%rd160];
	fma.rn.f32 	%f575, %f349, %f353, %f340;
	add.s32 	%r289, %r279, %r91;
	mul.wide.u32 	%rd161, %r289, 4;
	add.s64 	%rd162, %rd1, %rd161;
	ld.global.f32 	%f354, [%rd162];
	fma.rn.f32 	%f576, %f349, %f354, %f342;
	add.s32 	%r290, %r280, %r91;
	mul.wide.u32 	%rd163, %r290, 4;
	add.s64 	%rd164, %rd1, %rd163;
	ld.global.f32 	%f355, [%rd164];
	fma.rn.f32 	%f577, %f349, %f355, %f344;
	add.s32 	%r291, %r281, %r91;
	mul.wide.u32 	%rd165, %r291, 4;
	add.s64 	%rd166, %rd1, %rd165;
	ld.global.f32 	%f356, [%rd166];
	fma.rn.f32 	%f578, %f349, %f356, %f346;
	add.s32 	%r292, %r282, %r91;
	mul.wide.u32 	%rd167, %r292, 4;
	add.s64 	%rd168, %rd1, %rd167;
	ld.global.f32 	%f357, [%rd168];
	fma.rn.f32 	%f579, %f349, %f357, %f348;
	add.s32 	%r418, %r418, 2;
	setp.ne.s32 	%p23, %r418, %r93;
	mov.u32 	%r419, %r93;
	@%p23 bra 	$L__BB0_22;
$L__BB0_23:
	setp.eq.s32 	%p24, %r92, 0;
	@%p24 bra 	$L__BB0_25;
	add.s32 	%r293, %r419, %r89;
	mad.lo.s32 	%r294, %r293, %r147, %r98;
	mad.lo.s32 	%r295, %r294, %r148, %r101;
	mul.wide.u32 	%rd169, %r295, 4;
	add.s64 	%rd170, %rd2, %rd169;
	ld.global.f32 	%f358, [%rd170];
	mad.lo.s32 	%r296, %r91, %r419, %r102;
	mul.wide.u32 	%rd171, %r296, 4;
	add.s64 	%rd172, %rd1, %rd171;
	ld.global.f32 	%f359, [%rd172];
	fma.rn.f32 	%f572, %f358, %f359, %f572;
	add.s32 	%r297, %r296, %r90;
	mul.wide.u32 	%rd173, %r297, 4;
	add.s64 	%rd174, %rd1, %rd173;
	ld.global.f32 	%f360, [%rd174];
	fma.rn.f32 	%f573, %f358, %f360, %f573;
	add.s32 	%r298, %r297, %r90;
	mul.wide.u32 	%rd175, %r298, 4;
	add.s64 	%rd176, %rd1, %rd175;
	ld.global.f32 	%f361, [%rd176];
	fma.rn.f32 	%f574, %f358, %f361, %f574;
	add.s32 	%r299, %r298, %r90;
	mul.wide.u32 	%rd177, %r299, 4;
	add.s64 	%rd178, %rd1, %rd177;
	ld.global.f32 	%f362, [%rd178];
	fma.rn.f32 	%f575, %f358, %f362, %f575;
	add.s32 	%r300, %r299, %r90;
	mul.wide.u32 	%rd179, %r300, 4;
	add.s64 	%rd180, %rd1, %rd179;
	ld.global.f32 	%f363, [%rd180];
	fma.rn.f32 	%f576, %f358, %f363, %f576;
	add.s32 	%r301, %r300, %r90;
	mul.wide.u32 	%rd181, %r301, 4;
	add.s64 	%rd182, %rd1, %rd181;
	ld.global.f32 	%f364, [%rd182];
	fma.rn.f32 	%f577, %f358, %f364, %f577;
	add.s32 	%r302, %r301, %r90;
	mul.wide.u32 	%rd183, %r302, 4;
	add.s64 	%rd184, %rd1, %rd183;
	ld.global.f32 	%f365, [%rd184];
	fma.rn.f32 	%f578, %f358, %f365, %f578;
	add.s32 	%r303, %r302, %r90;
	mul.wide.u32 	%rd185, %r303, 4;
	add.s64 	%rd186, %rd1, %rd185;
	ld.global.f32 	%f366, [%rd186];
	fma.rn.f32 	%f579, %f358, %f366, %f579;
$L__BB0_25:
	add.s32 	%r417, %r417, 1;
	setp.ne.s32 	%p25, %r417, %r150;
	@%p25 bra 	$L__BB0_20;
	add.s32 	%r416, %r416, 1;
	setp.ne.s32 	%p26, %r416, %r149;
	@%p26 bra 	$L__BB0_19;
$L__BB0_27:
	mul.lo.s32 	%r304, %r153, %r146;
	mul.lo.s32 	%r305, %r304, %r154;
	mul.lo.s32 	%r306, %r154, %r153;
	mad.lo.s32 	%r307, %r86, %r154, %r85;
	mad.lo.s32 	%r308, %r306, %r87, %r307;
	mad.lo.s32 	%r309, %r305, %r88, %r308;
	mul.wide.s32 	%rd187, %r309, 4;
	add.s64 	%rd188, %rd3, %rd187;
	st.global.f32 	[%rd188], %f572;
	mul.wide.s32 	%rd189, %r306, 4;
	add.s64 	%rd190, %rd188, %rd189;
	st.global.f32 	[%rd190], %f573;
	add.s64 	%rd191, %rd190, %rd189;
	st.global.f32 	[%rd191], %f574;
	add.s64 	%rd192, %rd191, %rd189;
	st.global.f32 	[%rd192], %f575;
	add.s64 	%rd193, %rd192, %rd189;
	st.global.f32 	[%rd193], %f576;
	add.s64 	%rd194, %rd193, %rd189;
	st.global.f32 	[%rd194], %f577;
	add.s64 	%rd195, %rd194, %rd189;
	st.global.f32 	[%rd195], %f578;
	add.s64 	%rd196, %rd195, %rd189;
	st.global.f32 	[%rd196], %f579;
	bra.uni 	$L__BB0_50;
$L__BB0_28:
	mul.lo.s32 	%r158, %r146, %r144;
	mul.lo.s32 	%r159, %r158, %r153;
	mul.lo.s32 	%r160, %r159, %r154;
	setp.ge.s32 	%p3, %r1, %r160;
	mov.f32 	%f612, 0f00000000;
	@%p3 bra 	$L__BB0_50;
	div.s32 	%r161, %r1, %r154;
	mul.lo.s32 	%r162, %r161, %r154;
	sub.s32 	%r163, %r1, %r162;
	div.s32 	%r164, %r161, %r153;
	mul.lo.s32 	%r165, %r164, %r153;
	sub.s32 	%r166, %r161, %r165;
	div.s32 	%r109, %r164, %r146;
	mul.lo.s32 	%r167, %r109, %r146;
	sub.s32 	%r108, %r164, %r167;
	mul.lo.s32 	%r110, %r166, %r151;
	mul.lo.s32 	%r111, %r163, %r152;
	and.b32  	%r112, %r145, 15;
	setp.eq.s32 	%p4, %r149, 0;
	@%p4 bra 	$L__BB0_49;
	setp.eq.s32 	%p5, %r150, 0;
	mul.lo.s32 	%r113, %r109, %r145;
	mul.lo.s32 	%r114, %r108, %r145;
	mul.lo.s32 	%r168, %r147, %r145;
	mul.lo.s32 	%r169, %r168, %r148;
	mul.lo.s32 	%r115, %r169, %r109;
	mul.lo.s32 	%r116, %r148, %r147;
	mul.lo.s32 	%r117, %r150, %r149;
	@%p5 bra 	$L__BB0_49;
	and.b32  	%r118, %r145, 7;
	add.s32 	%r119, %r118, -1;
	and.b32  	%r120, %r145, 3;
	and.b32  	%r121, %r145, 8;
	and.b32  	%r122, %r145, 1;
	mul.lo.s32 	%r171, %r149, %r145;
	mul.lo.s32 	%r172, %r171, %r150;
	mul.lo.s32 	%r123, %r172, %r108;
	add.s32 	%r124, %r115, %r111;
	mov.f32 	%f612, 0f00000000;
	mov.b32 	%r420, 0;
$L__BB0_32:
	add.s32 	%r126, %r420, %r110;
	mad.lo.s32 	%r127, %r126, %r148, %r124;
	mad.lo.s32 	%r128, %r420, %r150, %r123;
	mov.b32 	%r421, 0;
$L__BB0_33:
	setp.eq.s32 	%p6, %r112, 0;
	@%p6 bra 	$L__BB0_45;
	setp.lt.u32 	%p7, %r112, 8;
	add.s32 	%r130, %r421, %r111;
	mov.b32 	%r423, 0;
	@%p7 bra 	$L__BB0_37;
	mov.b32 	%r425, 0;
$L__BB0_36:
	.pragma "nounroll";
	add.s32 	%r176, %r425, %r113;
	mad.lo.s32 	%r177, %r176, %r147, %r126;
	mad.lo.s32 	%r178, %r177, %r148, %r130;
	mul.wide.u32 	%rd7, %r178, 4;
	add.s64 	%rd8, %rd2, %rd7;
	ld.global.f32 	%f238, [%rd8];
	add.s32 	%r179, %r425, %r114;
	mad.lo.s32 	%r180, %r179, %r149, %r420;
	mad.lo.s32 	%r181, %r180, %r150, %r421;
	mul.wide.u32 	%rd9, %r181, 4;
	add.s64 	%rd10, %rd1, %rd9;
	ld.global.f32 	%f239, [%rd10];
	fma.rn.f32 	%f240, %f238, %f239, %f612;
	add.s32 	%r182, %r178, %r116;
	mul.wide.u32 	%rd11, %r182, 4;
	add.s64 	%rd12, %rd2, %rd11;
	ld.global.f32 	%f241, [%rd12];
	add.s32 	%r183, %r181, %r117;
	mul.wide.u32 	%rd13, %r183, 4;
	add.s64 	%rd14, %rd1, %rd13;
	ld.global.f32 	%f242, [%rd14];
	fma.rn.f32 	%f243, %f241, %f242, %f240;
	add.s32 	%r184, %r182, %r116;
	mul.wide.u32 	%rd15, %r184, 4;
	add.s64 	%rd16, %rd2, %rd15;
	ld.global.f32 	%f244, [%rd16];
	add.s32 	%r185, %r183, %r117;
	mul.wide.u32 	%rd17, %r185, 4;
	add.s64 	%rd18, %rd1, %rd17;
	ld.global.f32 	%f245, [%rd18];
	fma.rn.f32 	%f246, %f244, %f245, %f243;
	add.s32 	%r186, %r184, %r116;
	mul.wide.u32 	%rd19, %r186, 4;
	add.s64 	%rd20, %rd2, %rd19;
	ld.global.f32 	%f247, [%rd20];
	add.s32 	%r187, %r185, %r117;
	mul.wide.u32 	%rd21, %r187, 4;
	add.s64 	%rd22, %rd1, %rd21;
	ld.global.f32 	%f248, [%rd22];
	fma.rn.f32 	%f249, %f247, %f248, %f246;
	add.s32 	%r188, %r186, %r116;
	mul.wide.u32 	%rd23, %r188, 4;
	add.s64 	%rd24, %rd2, %rd23;
	ld.global.f32 	%f250, [%rd24];
	add.s32 	%r189, %r187, %r117;
	mul.wide.u32 	%rd25, %r189, 4;
	add.s64 	%rd26, %rd1, %rd25;
	ld.global.f32 	%f251, [%rd26];
	fma.rn.f32 	%f252, %f250, %f251, %f249;
	add.s32 	%r190, %r188, %r116;
	mul.wide.u32 	%rd27, %r190, 4;
	add.s64 	%rd28, %rd2, %rd27;
	ld.global.f32 	%f253, [%rd28];
	add.s32 	%r191, %r189, %r117;
	mul.wide.u32 	%rd29, %r191, 4;
	add.s64 	%rd30, %rd1, %rd29;
	ld.global.f32 	%f254, [%rd30];
	fma.rn.f32 	%f255, %f253, %f254, %f252;
	add.s32 	%r192, %r190, %r116;
	mul.wide.u32 	%rd31, %r192, 4;
	add.s64 	%rd32, %rd2, %rd31;
	ld.global.f32 	%f256, [%rd32];
	add.s32 	%r193, %r191, %r117;
	mul.wide.u32 	%rd33, %r193, 4;
	add.s64 	%rd34, %rd1, %rd33;
	ld.global.f32 	%f257, [%rd34];
	fma.rn.f32 	%f258, %f256, %f257, %f255;
	add.s32 	%r194, %r192, %r116;
	mul.wide.u32 	%rd35, %r194, 4;
	add.s64 	%rd36, %rd2, %rd35;
	ld.global.f32 	%f259, [%rd36];
	add.s32 	%r195, %r193, %r117;
	mul.wide.u32 	%rd37, %r195, 4;
	add.s64 	%rd38, %rd1, %rd37;
	ld.global.f32 	%f260, [%rd38];
	fma.rn.f32 	%f612, %f259, %f260, %f258;
	add.s32 	%r425, %r425, 8;
	setp.eq.s32 	%p8, %r425, %r121;
	mov.u32 	%r423, %r121;
	@%p8 bra 	$L__BB0_37;
	bra.uni 	$L__BB0_36;
$L__BB0_37:
	setp.eq.s32 	%p9, %r118, 0;
	@%p9 bra 	$L__BB0_45;
	setp.lt.u32 	%p10, %r119, 3;
	@%p10 bra 	$L__BB0_40;
	add.s32 	%r196, %r423, %r113;
	mad.lo.s32 	%r197, %r196, %r147, %r126;
	mad.lo.s32 	%r198, %r197, %r148, %r130;
	mul.wide.u32 	%rd39, %r198, 4;
	add.s64 	%rd40, %rd2, %rd39;
	ld.global.f32 	%f262, [%rd40];
	add.s32 	%r199, %r423, %r114;
	mad.lo.s32 	%r200, %r199, %r149, %r420;
	mad.lo.s32 	%r201, %r200, %r150, %r421;
	mul.wide.u32 	%rd41, %r201, 4;
	add.s64 	%rd42, %rd1, %rd41;
	ld.global.f32 	%f263, [%rd42];
	fma.rn.f32 	%f264, %f262, %f263, %f612;
	add.s32 	%r202, %r198, %r116;
	mul.wide.u32 	%rd43, %r202, 4;
	add.s64 	%rd44, %rd2, %rd43;
	ld.global.f32 	%f265, [%rd44];
	add.s32 	%r203, %r201, %r117;
	mul.wide.u32 	%rd45, %r203, 4;
	add.s64 	%rd46, %rd1, %rd45;
	ld.global.f32 	%f266, [%rd46];
	fma.rn.f32 	%f267, %f265, %f266, %f264;
	add.s32 	%r204, %r202, %r116;
	mul.wide.u32 	%rd47, %r204, 4;
	add.s64 	%rd48, %rd2, %rd47;
	ld.global.f32 	%f268, [%rd48];
	add.s32 	%r205, %r203, %r117;
	mul.wide.u32 	%rd49, %r205, 4;
	add.s64 	%rd50, %rd1, %rd49;
	ld.global.f32 	%f269, [%rd50];
	fma.rn.f32 	%f270, %f268, %f269, %f267;
	add.s32 	%r206, %r204, %r116;
	mul.wide.u32 	%rd51, %r206, 4;
	add.s64 	%rd52, %rd2, %rd51;
	ld.global.f32 	%f271, [%rd52];
	add.s32 	%r207, %r205, %r117;
	mul.wide.u32 	%rd53, %r207, 4;
	add.s64 	%rd54, %rd1, %rd53;
	ld.global.f32 	%f272, [%rd54];
	fma.rn.f32 	%f612, %f271, %f272, %f270;
	add.s32 	%r423, %r423, 4;
$L__BB0_40:
	setp.eq.s32 	%p11, %r120, 0;
	@%p11 bra 	$L__BB0_45;
	setp.eq.s32 	%p12, %r120, 1;
	@%p12 bra 	$L__BB0_43;
	add.s32 	%r208, %r423, %r113;
	mad.lo.s32 	%r209, %r208, %r147, %r126;
	mad.lo.s32 	%r210, %r209, %r148, %r130;
	mul.wide.u32 	%rd55, %r210, 4;
	add.s64 	%rd56, %rd2, %rd55;
	ld.global.f32 	%f274, [%rd56];
	add.s32 	%r211, %r423, %r114;
	mad.lo.s32 	%r212, %r211, %r149, %r420;
	mad.lo.s32 	%r213, %r212, %r150, %r421;
	mul.wide.u32 	%rd57, %r213, 4;
	add.s64 	%rd58, %rd1, %rd57;
	ld.global.f32 	%f275, [%rd58];
	fma.rn.f32 	%f276, %f274, %f275, %f612;
	add.s32 	%r214, %r210, %r116;
	mul.wide.u32 	%rd59, %r214, 4;
	add.s64 	%rd60, %rd2, %rd59;
	ld.global.f32 	%f277, [%rd60];
	add.s32 	%r215, %r213, %r117;
	mul.wide.u32 	%rd61, %r215, 4;
	add.s64 	%rd62, %rd1, %rd61;
	ld.global.f32 	%f278, [%rd62];
	fma.rn.f32 	%f612, %f277, %f278, %f276;
	add.s32 	%r423, %r423, 2;
$L__BB0_43:
	setp.eq.s32 	%p13, %r122, 0;
	@%p13 bra 	$L__BB0_45;
	add.s32 	%r216, %r423, %r113;
	mad.lo.s32 	%r217, %r216, %r147, %r126;
	mad.lo.s32 	%r218, %r217, %r148, %r130;
	mul.wide.u32 	%rd63, %r218, 4;
	add.s64 	%rd64, %rd2, %rd63;
	ld.global.f32 	%f279, [%rd64];
	add.s32 	%r219, %r423, %r114;
	mad.lo.s32 	%r220, %r219, %r149, %r420;
	mad.lo.s32 	%r221, %r220, %r150, %r421;
	mul.wide.u32 	%rd65, %r221, 4;
	add.s64 	%rd66, %rd1, %rd65;
	ld.global.f32 	%f280, [%rd66];
	fma.rn.f32 	%f612, %f279, %f280, %f612;
$L__BB0_45:
	add.s32 	%r136, %r127, %r421;
	add.s32 	%r137, %r128, %r421;
	mov.u32 	%r426, %r112;
$L__BB0_46:
	mad.lo.s32 	%r222, %r116, %r426, %r136;
	mul.wide.u32 	%rd67, %r222, 4;
	add.s64 	%rd68, %rd2, %rd67;
	ld.global.f32 	%f281, [%rd68];
	mad.lo.s32 	%r223, %r117, %r426, %r137;
	mul.wide.u32 	%rd69, %r223, 4;
	add.s64 	%rd70, %rd1, %rd69;
	ld.global.f32 	%f282, [%rd70];
	fma.rn.f32 	%f283, %f281, %f282, %f612;
	add.s32 	%r224, %r222, %r116;
	mul.wide.u32 	%rd71, %r224, 4;
	add.s64 	%rd72, %rd2, %rd71;
	ld.global.f32 	%f284, [%rd72];
	add.s32 	%r225, %r223, %r117;
	mul.wide.u32 	%rd73, %r225, 4;
	add.s64 	%rd74, %rd1, %rd73;
	ld.global.f32 	%f285, [%rd74];
	fma.rn.f32 	%f286, %f284, %f285, %f283;
	add.s32 	%r226, %r224, %r116;
	mul.wide.u32 	%rd75, %r226, 4;
	add.s64 	%rd76, %rd2, %rd75;
	ld.global.f32 	%f287, [%rd76];
	add.s32 	%r227, %r225, %r117;
	mul.wide.u32 	%rd77, %r227, 4;
	add.s64 	%rd78, %rd1, %rd77;
	ld.global.f32 	%f288, [%rd78];
	fma.rn.f32 	%f289, %f287, %f288, %f286;
	add.s32 	%r228, %r226, %r116;
	mul.wide.u32 	%rd79, %r228, 4;
	add.s64 	%rd80, %rd2, %rd79;
	ld.global.f32 	%f290, [%rd80];
	add.s32 	%r229, %r227, %r117;
	mul.wide.u32 	%rd81, %r229, 4;
	add.s64 	%rd82, %rd1, %rd81;
	ld.global.f32 	%f291, [%rd82];
	fma.rn.f32 	%f292, %f290, %f291, %f289;
	add.s32 	%r230, %r228, %r116;
	mul.wide.u32 	%rd83, %r230, 4;
	add.s64 	%rd84, %rd2, %rd83;
	ld.global.f32 	%f293, [%rd84];
	add.s32 	%r231, %r229, %r117;
	mul.wide.u32 	%rd85, %r231, 4;
	add.s64 	%rd86, %rd1, %rd85;
	ld.global.f32 	%f294, [%rd86];
	fma.rn.f32 	%f295, %f293, %f294, %f292;
	add.s32 	%r232, %r230, %r116;
	mul.wide.u32 	%rd87, %r232, 4;
	add.s64 	%rd88, %rd2, %rd87;
	ld.global.f32 	%f296, [%rd88];
	add.s32 	%r233, %r231, %r117;
	mul.wide.u32 	%rd89, %r233, 4;
	add.s64 	%rd90, %rd1, %rd89;
	ld.global.f32 	%f297, [%rd90];
	fma.rn.f32 	%f298, %f296, %f297, %f295;
	add.s32 	%r234, %r232, %r116;
	mul.wide.u32 	%rd91, %r234, 4;
	add.s64 	%rd92, %rd2, %rd91;
	ld.global.f32 	%f299, [%rd92];
	add.s32 	%r235, %r233, %r117;
	mul.wide.u32 	%rd93, %r235, 4;
	add.s64 	%rd94, %rd1, %rd93;
	ld.global.f32 	%f300, [%rd94];
	fma.rn.f32 	%f301, %f299, %f300, %f298;
	add.s32 	%r236, %r234, %r116;
	mul.wide.u32 	%rd95, %r236, 4;
	add.s64 	%rd96, %rd2, %rd95;
	ld.global.f32 	%f302, [%rd96];
	add.s32 	%r237, %r235, %r117;
	mul.wide.u32 	%rd97, %r237, 4;
	add.s64 	%rd98, %rd1, %rd97;
	ld.global.f32 	%f303, [%rd98];
	fma.rn.f32 	%f304, %f302, %f303, %f301;
	add.s32 	%r238, %r236, %r116;
	mul.wide.u32 	%rd99, %r238, 4;
	add.s64 	%rd100, %rd2, %rd99;
	ld.global.f32 	%f305, [%rd100];
	add.s32 	%r239, %r237, %r117;
	mul.wide.u32 	%rd101, %r239, 4;
	add.s64 	%rd102, %rd1, %rd101;
	ld.global.f32 	%f306, [%rd102];
	fma.rn.f32 	%f307, %f305, %f306, %f304;
	add.s32 	%r240, %r238, %r116;
	mul.wide.u32 	%rd103, %r240, 4;
	add.s64 	%rd104, %rd2, %rd103;
	ld.global.f32 	%f308, [%rd104];
	add.s32 	%r241, %r239, %r117;
	mul.wide.u32 	%rd105, %r241, 4;
	add.s64 	%rd106, %rd1, %rd105;
	ld.global.f32 	%f309, [%rd106];
	fma.rn.f32 	%f310, %f308, %f309, %f307;
	add.s32 	%r242, %r240, %r116;
	mul.wide.u32 	%rd107, %r242, 4;
	add.s64 	%rd108, %rd2, %rd107;
	ld.global.f32 	%f311, [%rd108];
	add.s32 	%r243, %r241, %r117;
	mul.wide.u32 	%rd109, %r243, 4;
	add.s64 	%rd110, %rd1, %rd109;
	ld.global.f32 	%f312, [%rd110];
	fma.rn.f32 	%f313, %f311, %f312, %f310;
	add.s32 	%r244, %r242, %r116;
	mul.wide.u32 	%rd111, %r244, 4;
	add.s64 	%rd112, %rd2, %rd111;
	ld.global.f32 	%f314, [%rd112];
	add.s32 	%r245, %r243, %r117;
	mul.wide.u32 	%rd113, %r245, 4;
	add.s64 	%rd114, %rd1, %rd113;
	ld.global.f32 	%f315, [%rd114];
	fma.rn.f32 	%f316, %f314, %f315, %f313;
	add.s32 	%r246, %r244, %r116;
	mul.wide.u32 	%rd115, %r246, 4;
	add.s64 	%rd116, %rd2, %rd115;
	ld.global.f32 	%f317, [%rd116];
	add.s32 	%r247, %r245, %r117;
	mul.wide.u32 	%rd117, %r247, 4;
	add.s64 	%rd118, %rd1, %rd117;
	ld.global.f32 	%f318, [%rd118];
	fma.rn.f32 	%f319, %f317, %f318, %f316;
	add.s32 	%r248, %r246, %r116;
	mul.wide.u32 	%rd119, %r248, 4;
	add.s64 	%rd120, %rd2, %rd119;
	ld.global.f32 	%f320, [%rd120];
	add.s32 	%r249, %r247, %r117;
	mul.wide.u32 	%rd121, %r249, 4;
	add.s64 	%rd122, %rd1, %rd121;
	ld.global.f32 	%f321, [%rd122];
	fma.rn.f32 	%f322, %f320, %f321, %f319;
	add.s32 	%r250, %r248, %r116;
	mul.wide.u32 	%rd123, %r250, 4;
	add.s64 	%rd124, %rd2, %rd123;
	ld.global.f32 	%f323, [%rd124];
	add.s32 	%r251, %r249, %r117;
	mul.wide.u32 	%rd125, %r251, 4;
	add.s64 	%rd126, %rd1, %rd125;
	ld.global.f32 	%f324, [%rd126];
	fma.rn.f32 	%f325, %f323, %f324, %f322;
	add.s32 	%r252, %r250, %r116;
	mul.wide.u32 	%rd127, %r252, 4;
	add.s64 	%rd128, %rd2, %rd127;
	ld.global.f32 	%f326, [%rd128];
	add.s32 	%r253, %r251, %r117;
	mul.wide.u32 	%rd129, %r253, 4;
	add.s64 	%rd130, %rd1, %rd129;
	ld.global.f32 	%f327, [%rd130];
	fma.rn.f32 	%f612, %f326, %f327, %f325;
	add.s32 	%r426, %r426, 16;
	setp.lt.u32 	%p14, %r426, %r145;
	@%p14 bra 	$L__BB0_46;
	add.s32 	%r421, %r421, 1;
	setp.ne.s32 	%p15, %r421, %r150;
	@%p15 bra 	$L__BB0_33;
	add.s32 	%r420, %r420, 1;
	setp.ne.s32 	%p16, %r420, %r149;
	@%p16 bra 	$L__BB0_32;
$L__BB0_49:
	mul.wide.s32 	%rd131, %r1, 4;
	add.s64 	%rd132, %rd3, %rd131;
	st.global.f32 	[%rd132], %f612;
$L__BB0_50:
	ret;

}


// ===== COMPILED SASS (sm_100) =====

	.target	sm_100

	.elftype	@"ET_EXEC"


//--------------------- .note.nv.tkinfo           --------------------------
	.section	.note.nv.tkinfo,"",@"SHT_NOTE"
	.sectionflags	@"SHF_NOTE_NV_TKINFO"
	.tkinfo
        /*0018*/ 	.word	0x00000002
        /*0030*/ 	.string	""
        /*0030*/ 	.string	"ptxas"
        /*0030*/ 	.string	"Cuda compilation tools, release 13.0, V13.0.88"
        /*0030*/ 	.string	"Build cuda_13.0.r13.0/compiler.36424714_0"
        /*0030*/ 	.string	"-arch sm_100 -m 64 "



//--------------------- .note.nv.cuinfo           --------------------------
	.section	.note.nv.cuinfo,"",@"SHT_NOTE"
	.sectionflags	@"SHF_NOTE_NV_CUINFO"
        /*0018*/ 	.short	0x0002
        /*001a*/ 	.short	0x0064
        /*001c*/ 	.short	0x0082
	.zero		2


//--------------------- .nv.info                  --------------------------
	.section	.nv.info,"",@"SHT_CUDA_INFO"
	.align	4


	//----- nvinfo : EIATTR_REGCOUNT
	.align		4
        /*0000*/ 	.byte	0x04, 0x2f
        /*0002*/ 	.short	(.L_1 - .L_0)
	.align		4
.L_0:
        /*0004*/ 	.word	index@(_Z3cnniiiiiiiiiiiPfS_S_)
        /*0008*/ 	.word	0x00000046


	//----- nvinfo : EIATTR_FRAME_SIZE
	.align		4
.L_1:
        /*000c*/ 	.byte	0x04, 0x11
        /*000e*/ 	.short	(.L_3 - .L_2)
	.align		4
.L_2:
        /*0010*/ 	.word	index@(_Z3cnniiiiiiiiiiiPfS_S_)
        /*0014*/ 	.word	0x00000000


	//----- nvinfo : EIATTR_MIN_STACK_SIZE
	.align		4
.L_3:
        /*0018*/ 	.byte	0x04, 0x12
        /*001a*/ 	.short	(.L_5 - .L_4)
	.align		4
.L_4:
        /*001c*/ 	.word	index@(_Z3cnniiiiiiiiiiiPfS_S_)
        /*0020*/ 	.word	0x00000000
.L_5:


//--------------------- .nv.compat                --------------------------
	.section	.nv.compat,"",@"SHT_CUDA_COMPAT_INFO"
	.align	4
        /*0000*/ 	.byte	0x02, 0x09, 0x00, 0x00, 0x02, 0x02, 0x01, 0x00, 0x02, 0x05, 0x05, 0x00, 0x03, 0x07, 0x01, 0x01
        /*0010*/ 	.byte	0x02, 0x03, 0x00, 0x00, 0x02, 0x06, 0x01, 0x00, 0x04, 0x0b, 0x08, 0x00, 0x09, 0x00, 0x00, 0x00
        /*0020*/ 	.byte	0x00, 0x00, 0x00, 0x00


//--------------------- .nv.info._Z3cnniiiiiiiiiiiPfS_S_ --------------------------
	.section	.nv.info._Z3cnniiiiiiiiiiiPfS_S_,"",@"SHT_CUDA_INFO"
	.sectionflags	@""
	.align	4


	//----- nvinfo : EIATTR_CUDA_API_VERSION
	.align		4
        /*0000*/ 	.byte	0x04, 0x37
        /*0002*/ 	.short	(.L_7 - .L_6)
.L_6:
        /*0004*/ 	.word	0x00000082


	//----- nvinfo : EIATTR_KPARAM_INFO
	.align		4
.L_7:
        /*0008*/ 	.byte	0x04, 0x17
        /*000a*/ 	.short	(.L_9 - .L_8)
.L_8:
        /*000c*/ 	.word	0x00000000
        /*0010*/ 	.short	0x000d
        /*0012*/ 	.short	0x0040
        /*0014*/ 	.byte	0x00, 0xf5, 0x21, 0x00


	//----- nvinfo : EIATTR_KPARAM_INFO
	.align		4
.L_9:
        /*0018*/ 	.byte	0x04, 0x17
        /*001a*/ 	.short	(.L_11 - .L_10)
.L_10:
        /*001c*/ 	.word	0x00000000
        /*0020*/ 	.short	0x000c
        /*0022*/ 	.short	0x0038
        /*0024*/ 	.byte	0x00, 0xf5, 0x21, 0x00


	//----- nvinfo : EIATTR_KPARAM_INFO
	.align		4
.L_11:
        /*0028*/ 	.byte	0x04, 0x17
        /*002a*/ 	.short	(.L_13 - .L_12)
.L_12:
        /*002c*/ 	.word	0x00000000
        /*0030*/ 	.short	0x000b
        /*0032*/ 	.short	0x0030
        /*0034*/ 	.byte	0x00, 0xf5, 0x21, 0x00


	//----- nvinfo : EIATTR_KPARAM_INFO
	.align		4
.L_13:
        /*0038*/ 	.byte	0x04, 0x17
        /*003a*/ 	.short	(.L_15 - .L_14)
.L_14:
        /*003c*/ 	.word	0x00000000
        /*0040*/ 	.short	0x000a
        /*0042*/ 	.short	0x0028
        /*0044*/ 	.byte	0x00, 0xf0, 0x11, 0x00


	//----- nvinfo : EIATTR_KPARAM_INFO
	.align		4
.L_15:
        /*0048*/ 	.byte	0x04, 0x17
        /*004a*/ 	.short	(.L_17 - .L_16)
.L_16:
        /*004c*/ 	.word	0x00000000
        /*0050*/ 	.short	0x0009
        /*0052*/ 	.short	0x0024
        /*0054*/ 	.byte	0x00, 0xf0, 0x11, 0x00


	//----- nvinfo : EIATTR_KPARAM_INFO
	.align		4
.L_17:
        /*0058*/ 	.byte	0x04, 0x17
        /*005a*/ 	.short	(.L_19 - .L_18)
.L_18:
        /*005c*/ 	.word	0x00000000
        /*0060*/ 	.short	0x0008
        /*0062*/ 	.short	0x0020
        /*0064*/ 	.byte	0x00, 0xf0, 0x11, 0x00


	//----- nvinfo : EIATTR_KPARAM_INFO
	.align		4
.L_19:
        /*0068*/ 	.byte	0x04, 0x17
        /*006a*/ 	.short	(.L_21 - .L_20)
.L_20:
        /*006c*/ 	.word	0x00000000
        /*0070*/ 	.short	0x0007
        /*0072*/ 	.short	0x001c
        /*0074*/ 	.byte	0x00, 0xf0, 0x11, 0x00


	//----- nvinfo : EIATTR_KPARAM_INFO
	.align		4
.L_21:
        /*0078*/ 	.byte	0x04, 0x17
        /*007a*/ 	.short	(.L_23 - .L_22)
.L_22:
        /*007c*/ 	.word	0x00000000
        /*0080*/ 	.short	0x0006
        /*0082*/ 	.short	0x0018
        /*0084*/ 	.byte	0x00, 0xf0, 0x11, 0x00


	//----- nvinfo : EIATTR_KPARAM_INFO
	.align		4
.L_23:
        /*0088*/ 	.byte	0x04, 0x17
        /*008a*/ 	.short	(.L_25 - .L_24)
.L_24:
        /*008c*/ 	.word	0x00000000
        /*0090*/ 	.short	0x0005
        /*0092*/ 	.short	0x0014
        /*0094*/ 	.byte	0x00, 0xf0, 0x11, 0x00


	//----- nvinfo : EIATTR_KPARAM_INFO
	.align		4
.L_25:
        /*0098*/ 	.byte	0x04, 0x17
        /*009a*/ 	.short	(.L_27 - .L_26)
.L_26:
        /*009c*/ 	.word	0x00000000
        /*00a0*/ 	.short	0x0004
        /*00a2*/ 	.short	0x0010
        /*00a4*/ 	.byte	0x00, 0xf0, 0x11, 0x00


	//----- nvinfo : EIATTR_KPARAM_INFO
	.align		4
.L_27:
        /*00a8*/ 	.byte	0x04, 0x17
        /*00aa*/ 	.short	(.L_29 - .L_28)
.L_28:
        /*00ac*/ 	.word	0x00000000
        /*00b0*/ 	.short	0x0003
        /*00b2*/ 	.short	0x000c
        /*00b4*/ 	.byte	0x00, 0xf0, 0x11, 0x00


	//----- nvinfo : EIATTR_KPARAM_INFO
	.align		4
.L_29:
        /*00b8*/ 	.byte	0x04, 0x17
        /*00ba*/ 	.short	(.L_31 - .L_30)
.L_30:
        /*00bc*/ 	.word	0x00000000
        /*00c0*/ 	.short	0x0002
        /*00c2*/ 	.short	0x0008
        /*00c4*/ 	.byte	0x00, 0xf0, 0x11, 0x00


	//----- nvinfo : EIATTR_KPARAM_INFO
	.align		4
.L_31:
        /*00c8*/ 	.byte	0x04, 0x17
        /*00ca*/ 	.short	(.L_33 - .L_32)
.L_32:
        /*00cc*/ 	.word	0x00000000
        /*00d0*/ 	.short	0x0001
        /*00d2*/ 	.short	0x0004
        /*00d4*/ 	.byte	0x00, 0xf0, 0x11, 0x00


	//----- nvinfo : EIATTR_KPARAM_INFO
	.align		4
.L_33:
        /*00d8*/ 	.byte	0x04, 0x17
        /*00da*/ 	.short	(.L_35 - .L_34)
.L_34:
        /*00dc*/ 	.word	0x00000000
        /*00e0*/ 	.short	0x0000
        /*00e2*/ 	.short	0x0000
        /*00e4*/ 	.byte	0x00, 0xf0, 0x11, 0x00


	//----- nvinfo : EIATTR_SPARSE_MMA_MASK
	.align		4
.L_35:
        /*00e8*/ 	.byte	0x03, 0x50
        /*00ea*/ 	.short	0x0000


	//----- nvinfo : EIATTR_MAXREG_COUNT
	.align		4
        /*00ec*/ 	.byte	0x03, 0x1b
        /*00ee*/ 	.short	0x00ff


	//----- nvinfo : EIATTR_MERCURY_ISA_VERSION
	.align		4
        /*00f0*/ 	.byte	0x03, 0x5f
        /*00f2*/ 	.short	0x0101


	//----- nvinfo : EIATTR_VRC_CTA_INIT_COUNT
	.align		4
        /*00f4*/ 	.byte	0x02, 0x4a
	.zero		1
	.zero		1


	//----- nvinfo : EIATTR_EXIT_INSTR_OFFSETS
	.align		4
        /*00f8*/ 	.byte	0x04, 0x1c
        /*00fa*/ 	.short	(.L_37 - .L_36)


	//   ....[0]....
.L_36:
        /*00fc*/ 	.word	0x00000130


	//   ....[1]....
        /*0100*/ 	.word	0x00001a80


	//   ....[2]....
        /*0104*/ 	.word	0x00001b60


	//   ....[3]....
        /*0108*/ 	.word	0x00002c70


	//   ....[4]....
        /*010c*/ 	.word	0x00002cf0


	//   ....[5]....
        /*0110*/ 	.word	0x000046a0


	//----- nvinfo : EIATTR_CBANK_PARAM_SIZE
	.align		4
.L_37:
        /*0114*/ 	.byte	0x03, 0x19
        /*0116*/ 	.short	0x0048


	//----- nvinfo : EIATTR_PARAM_CBANK
	.align		4
        /*0118*/ 	.byte	0x04, 0x0a
        /*011a*/ 	.short	(.L_39 - .L_38)
	.align		4
.L_38:
        /*011c*/ 	.word	index@(.nv.constant0._Z3cnniiiiiiiiiiiPfS_S_)
        /*0120*/ 	.short	0x0380
        /*0122*/ 	.short	0x0048


	//----- nvinfo : EIATTR_SW_WAR
	.align		4
.L_39:
        /*0124*/ 	.byte	0x04, 0x36
        /*0126*/ 	.short	(.L_41 - .L_40)
.L_40:
        /*0128*/ 	.word	0x00000008
.L_41:


//--------------------- .nv.callgraph             --------------------------
	.section	.nv.callgraph,"",@"SHT_CUDA_CALLGRAPH"
	.align	4
	.sectionentsize	8
	.align		4
        /*0000*/ 	.word	0x00000000
	.align		4
        /*0004*/ 	.word	0xffffffff
	.align		4
        /*0008*/ 	.word	0x00000000
	.align		4
        /*000c*/ 	.word	0xfffffffe
	.align		4
        /*0010*/ 	.word	0x00000000
	.align		4
        /*0014*/ 	.word	0xfffffffd
	.align		4
        /*0018*/ 	.word	0x00000000
	.align		4
        /*001c*/ 	.word	0xfffffffc


//--------------------- .text._Z3cnniiiiiiiiiiiPfS_S_ --------------------------
	.section	.text._Z3cnniiiiiiiiiiiPfS_S_,"ax",@progbits
	.align	128
        .global         _Z3cnniiiiiiiiiiiPfS_S_
        .type           _Z3cnniiiiiiiiiiiPfS_S_,@function
        .size           _Z3cnniiiiiiiiiiiPfS_S_,(.L_x_24 - _Z3cnniiiiiiiiiiiPfS_S_)
        .other          _Z3cnniiiiiiiiiiiPfS_S_,@"STO_CUDA_ENTRY STV_DEFAULT"
_Z3cnniiiiiiiiiiiPfS_S_:
.text._Z3cnniiiiiiiiiiiPfS_S_:
[----:B------:R-:W-:Y:S01]  /*0000*/  LDC R1, c[0x0][0x37c] ;  /* 0x0000df00ff017b82 */ /* 0x000fe20000000800 */
[----:B------:R-:W0:Y:S01]  /*0010*/  S2R R0, SR_TID.X ;  /* 0x0000000000007919 */ /* 0x000e220000002100 */
[----:B------:R-:W1:Y:S06]  /*0020*/  LDCU UR5, c[0x0][0x380] ;  /* 0x00007000ff0577ac */ /* 0x000e6c0008000800 */
[----:B------:R-:W0:Y:S01]  /*0030*/  S2UR UR4, SR_CTAID.X ;  /* 0x00000000000479c3 */ /* 0x000e220000002500 */
[----:B------:R-:W2:Y:S07]  /*0040*/  LDCU.64 UR12, c[0x0][0x358] ;  /* 0x00006b00ff0c77ac */ /* 0x000eae0008000a00 */
[----:B------:R-:W0:Y:S01]  /*0050*/  LDC R3, c[0x0][0x360] ;  /* 0x0000d800ff037b82 */ /* 0x000e220000000800 */
[----:B-1----:R-:W-:Y:S01]  /*0060*/  UISETP.GE.AND UP0, UPT, UR5, 0x5, UPT ;  /* 0x000000050500788c */ /* 0x002fe2000bf06270 */
[----:B0-----:R-:W-:-:S08]  /*0070*/  IMAD R0, R3, UR4, R0 ;  /* 0x0000000403007c24 */ /* 0x001fd0000f8e0200 */
[----:B--2---:R-:W-:Y:S05]  /*0080*/  BRA.U !UP0, `(.L_x_0) ;  /* 0x0000001908807547 */ /* 0x004fea000b800000 */
[----:B------:R-:W0:Y:S08]  /*0090*/  LDC R12, c[0x0][0x388] ;  /* 0x0000e200ff0c7b82 */ /* 0x000e300000000800 */
[----:B------:R-:W1:Y:S08]  /*00a0*/  LDC R11, c[0x0][0x3a4] ;  /* 0x0000e900ff0b7b82 */ /* 0x000e700000000800 */
[----:B------:R-:W2:Y:S01]  /*00b0*/  LDC R7, c[0x0][0x3a8] ;  /* 0x0000ea00ff077b82 */ /* 0x000ea20000000800 */
[----:B0-----:R-:W-:-:S04]  /*00c0*/  IMAD R2, R12, UR5, RZ ;  /* 0x000000050c027c24 */ /* 0x001fc8000f8e02ff */
[----:B-1----:R-:W-:-:S04]  /*00d0*/  IMAD R2, R2, R11, RZ ;  /* 0x0000000b02027224 */ /* 0x002fc800078e02ff */
[----:B--2---:R-:W-:-:S05]  /*00e0*/  IMAD R2, R2, R7, RZ ;  /* 0x0000000702027224 */ /* 0x004fca00078e02ff */
[----:B------:R-:W-:-:S04]  /*00f0*/  SHF.R.S32.HI R3, RZ, 0x1f, R2 ;  /* 0x0000001fff037819 */ /* 0x000fc80000011402 */
[----:B------:R-:W-:-:S04]  /*0100*/  LEA.HI R3, R3, R2, RZ, 0x4 ;  /* 0x0000000203037211 */ /* 0x000fc800078f20ff */
[----:B------:R-:W-:-:S04]  /*0110*/  SHF.R.S32.HI R3, RZ, 0x4, R3 ;  /* 0x00000004ff037819 */ /* 0x000fc80000011403 */
[----:B------:R-:W-:-:S13]  /*0120*/  ISETP.GE.AND P0, PT, R0, R3, PT ;  /* 0x000000030000720c */ /* 0x000fda0003f06270 */
[----:B------:R-:W-:Y:S05]  /*0130*/  @P0 EXIT ;  /* 0x000000000000094d */ /* 0x000fea0003800000 */
[----:B------:R-:W-:Y:S01]  /*0140*/  IABS R8, R7 ;  /* 0x0000000700087213 */ /* 0x000fe20000000000 */
[----:B------:R-:W0:Y:S01]  /*0150*/  LDC R21, c[0x0][0x394] ;  /* 0x0000e500ff157b82 */ /* 0x000e220000000800 */
[----:B------:R-:W-:Y:S01]  /*0160*/  IABS R6, R0 ;  /* 0x0000000000067213 */ /* 0x000fe20000000000 */
[----:B------:R-:W-:Y:S01]  /*0170*/  HFMA2 R14, -RZ, RZ, 0, 0 ;  /* 0x00000000ff0e7431 */ /* 0x000fe200000001ff */
[----:B------:R-:W1:Y:S01]  /*0180*/  I2F.RP R4, R8 ;  /* 0x0000000800047306 */ /* 0x000e620000209400 */
[----:B------:R-:W-:Y:S02]  /*0190*/  IABS R10, R11 ;  /* 0x0000000b000a7213 */ /* 0x000fe40000000000 */
[----:B------:R-:W-:Y:S02]  /*01a0*/  CS2R R40, SRZ ;  /* 0x0000000000287805 */ /* 0x000fe4000001ff00 */
[----:B------:R-:W-:Y:S02]  /*01b0*/  CS2R R42, SRZ ;  /* 0x00000000002a7805 */ /* 0x000fe4000001ff00 */
[----:B------:R-:W-:-:S02]  /*01c0*/  MOV R39, RZ ;  /* 0x000000ff00277202 */ /* 0x000fc40000000f00 */
[----:B------:R-:W-:Y:S01]  /*01d0*/  MOV R13, RZ ;  /* 0x000000ff000d7202 */ /* 0x000fe20000000f00 */
[----:B-1----:R-:W1:Y:S02]  /*01e0*/  MUFU.RCP R4, R4 ;  /* 0x0000000400047308 */ /* 0x002e640000001000 */
[----:B-1----:R-:W-:Y:S02]  /*01f0*/  IADD3 R2, PT, PT, R4, 0xffffffe, RZ ;  /* 0x0ffffffe04027810 */ /* 0x002fe40007ffe0ff */
[----:B------:R-:W-:-:S04]  /*0200*/  LOP3.LUT R4, R0, R7, RZ, 0x3c, !PT ;  /* 0x0000000700047212 */ /* 0x000fc800078e3cff */
[----:B------:R1:W2:Y:S01]  /*0210*/  F2I.FTZ.U32.TRUNC.NTZ R3, R2 ;  /* 0x0000000200037305 */ /* 0x0002a2000021f000 */
[----:B------:R-:W-:Y:S01]  /*0220*/  ISETP.GE.AND P1, PT, R4, RZ, PT ;  /* 0x000000ff0400720c */ /* 0x000fe20003f26270 */
[----:B-1----:R-:W-:Y:S01]  /*0230*/  HFMA2 R2, -RZ, RZ, 0, 0 ;  /* 0x00000000ff027431 */ /* 0x002fe200000001ff */
[----:B--2---:R-:W-:-:S05]  /*0240*/  IADD3 R5, PT, PT, RZ, -R3, RZ ;  /* 0x80000003ff057210 */ /* 0x004fca0007ffe0ff */
[----:B------:R-:W-:-:S04]  /*0250*/  IMAD R5, R5, R8, RZ ;  /* 0x0000000805057224 */ /* 0x000fc800078e02ff */
[----:B------:R-:W-:Y:S02]  /*0260*/  IMAD.HI.U32 R3, R3, R5, R2 ;  /* 0x0000000503037227 */ /* 0x000fe400078e0002 */
[----:B------:R-:W1:Y:S04]  /*0270*/  I2F.RP R5, R10 ;  /* 0x0000000a00057306 */ /* 0x000e680000209400 */
[----:B------:R-:W-:-:S05]  /*0280*/  IMAD.HI.U32 R2, R3, R6, RZ ;  /* 0x0000000603027227 */ /* 0x000fca00078e00ff */
[----:B------:R-:W-:-:S05]  /*0290*/  IADD3 R3, PT, PT, -R2, RZ, RZ ;  /* 0x000000ff02037210 */ /* 0x000fca0007ffe1ff */
[C---:B------:R-:W-:Y:S01]  /*02a0*/  IMAD R3, R8.reuse, R3, R6 ;  /* 0x0000000308037224 */ /* 0x040fe200078e0206 */
[----:B-1----:R-:W1:Y:S04]  /*02b0*/  MUFU.RCP R5, R5 ;  /* 0x0000000500057308 */ /* 0x002e680000001000 */
[----:B------:R-:W-:-:S13]  /*02c0*/  ISETP.GT.U32.AND P2, PT, R8, R3, PT ;  /* 0x000000030800720c */ /* 0x000fda0003f44070 */
[-C--:B------:R-:W-:Y:S02]  /*02d0*/  @!P2 IADD3 R3, PT, PT, R3, -R8.reuse, RZ ;  /* 0x800000080303a210 */ /* 0x080fe40007ffe0ff */
[----:B-1----:R-:W-:Y:S02]  /*02e0*/  IADD3 R6, PT, PT, R5, 0xffffffe, RZ ;  /* 0x0ffffffe05067810 */ /* 0x002fe40007ffe0ff */
[----:B------:R-:W-:Y:S02]  /*02f0*/  ISETP.GE.U32.AND P0, PT, R3, R8, PT ;  /* 0x000000080300720c */ /* 0x000fe40003f06070 */
[----:B------:R1:W2:Y:S01]  /*0300*/  F2I.FTZ.U32.TRUNC.NTZ R3, R6 ;  /* 0x0000000600037305 */ /* 0x0002a2000021f000 */
[----:B------:R-:W-:Y:S02]  /*0310*/  @!P2 IADD3 R2, PT, PT, R2, 0x1, RZ ;  /* 0x000000010202a810 */ /* 0x000fe40007ffe0ff */
[----:B------:R-:W-:Y:S02]  /*0320*/  ISETP.NE.AND P2, PT, R7, RZ, PT ;  /* 0x000000ff0700720c */ /* 0x000fe40003f45270 */
[----:B-1----:R-:W-:-:S06]  /*0330*/  IABS R6, R12 ;  /* 0x0000000c00067213 */ /* 0x002fcc0000000000 */
[----:B------:R-:W-:-:S04]  /*0340*/  @P0 IADD3 R2, PT, PT, R2, 0x1, RZ ;  /* 0x0000000102020810 */ /* 0x000fc80007ffe0ff */
[----:B------:R-:W-:Y:S01]  /*0350*/  MOV R8, R2 ;  /* 0x0000000200087202 */ /* 0x000fe20000000f00 */
[----:B------:R-:W-:Y:S01]  /*0360*/  HFMA2 R2, -RZ, RZ, 0, 0 ;  /* 0x00000000ff027431 */ /* 0x000fe200000001ff */
[----:B--2---:R-:W-:Y:S02]  /*0370*/  IADD3 R5, PT, PT, RZ, -R3, RZ ;  /* 0x80000003ff057210 */ /* 0x004fe40007ffe0ff */
[----:B------:R-:W-:Y:S02]  /*0380*/  @!P1 IADD3 R8, PT, PT, -R8, RZ, RZ ;  /* 0x000000ff08089210 */ /* 0x000fe40007ffe1ff */
[----:B------:R-:W-:Y:S01]  /*0390*/  @!P2 LOP3.LUT R8, RZ, R7, RZ, 0x33, !PT ;  /* 0x00000007ff08a212 */ /* 0x000fe200078e33ff */
[----:B------:R-:W-:-:S03]  /*03a0*/  IMAD R5, R5, R10, RZ ;  /* 0x0000000a05057224 */ /* 0x000fc600078e02ff */
[----:B------:R-:W-:Y:S01]  /*03b0*/  IABS R4, R8 ;  /* 0x0000000800047213 */ /* 0x000fe20000000000 */
[----:B------:R-:W-:Y:S02]  /*03c0*/  IMAD.HI.U32 R2, R3, R5, R2 ;  /* 0x0000000503027227 */ /* 0x000fe400078e0002 */
[----:B------:R-:W1:Y:S01]  /*03d0*/  I2F.RP R5, R6 ;  /* 0x0000000600057306 */ /* 0x000e620000209400 */
[----:B------:R-:W-:-:S05]  /*03e0*/  MOV R3, R4 ;  /* 0x0000000400037202 */ /* 0x000fca0000000f00 */
[----:B------:R-:W-:-:S05]  /*03f0*/  IMAD.HI.U32 R2, R2, R3, RZ ;  /* 0x0000000302027227 */ /* 0x000fca00078e00ff */
[----:B------:R-:W-:Y:S01]  /*0400*/  IADD3 R4, PT, PT, -R2, RZ, RZ ;  /* 0x000000ff02047210 */ /* 0x000fe20007ffe1ff */
[----:B-1----:R-:W1:Y:S04]  /*0410*/  MUFU.RCP R5, R5 ;  /* 0x0000000500057308 */ /* 0x002e680000001000 */
[----:B------:R-:W-:Y:S01]  /*0420*/  IMAD R3, R10, R4, R3 ;  /* 0x000000040a037224 */ /* 0x000fe200078e0203 */
[----:B------:R-:W-:-:S04]  /*0430*/  LOP3.LUT R4, R8, R11, RZ, 0x3c, !PT ;  /* 0x0000000b08047212 */ /* 0x000fc800078e3cff */
[----:B------:R-:W-:Y:S02]  /*0440*/  ISETP.GT.U32.AND P2, PT, R10, R3, PT ;  /* 0x000000030a00720c */ /* 0x000fe40003f44070 */
[----:B------:R-:W-:-:S11]  /*0450*/  ISETP.GE.AND P1, PT, R4, RZ, PT ;  /* 0x000000ff0400720c */ /* 0x000fd60003f26270 */
[-C--:B------:R-:W-:Y:S02]  /*0460*/  @!P2 IADD3 R3, PT, PT, R3, -R10.reuse, RZ ;  /* 0x8000000a0303a210 */ /* 0x080fe40007ffe0ff */
[----:B------:R-:W-:Y:S02]  /*0470*/  @!P2 IADD3 R2, PT, PT, R2, 0x1, RZ ;  /* 0x000000010202a810 */ /* 0x000fe40007ffe0ff */
[----:B------:R-:W-:Y:S02]  /*0480*/  ISETP.GE.U32.AND P0, PT, R3, R10, PT ;  /* 0x0000000a0300720c */ /* 0x000fe40003f06070 */
[----:B-1----:R-:W-:Y:S02]  /*0490*/  IADD3 R3, PT, PT, R5, 0xffffffe, RZ ;  /* 0x0ffffffe05037810 */ /* 0x002fe40007ffe0ff */
[----:B------:R-:W-:-:S04]  /*04a0*/  ISETP.NE.AND P2, PT, R11, RZ, PT ;  /* 0x000000ff0b00720c */ /* 0x000fc80003f45270 */
[----:B------:R-:W1:Y:S05]  /*04b0*/  F2I.FTZ.U32.TRUNC.NTZ R3, R3 ;  /* 0x0000000300037305 */ /* 0x000e6a000021f000 */
[----:B------:R-:W-:-:S04]  /*04c0*/  @P0 IADD3 R2, PT, PT, R2, 0x1, RZ ;  /* 0x0000000102020810 */ /* 0x000fc80007ffe0ff */
[----:B------:R-:W-:Y:S01]  /*04d0*/  MOV R4, R2 ;  /* 0x0000000200047202 */ /* 0x000fe20000000f00 */
[----:B------:R-:W-:-:S03]  /*04e0*/  HFMA2 R2, -RZ, RZ, 0, 0 ;  /* 0x00000000ff027431 */ /* 0x000fc600000001ff */
[----:B------:R-:W-:Y:S02]  /*04f0*/  @!P1 IADD3 R4, PT, PT, -R4, RZ, RZ ;  /* 0x000000ff04049210 */ /* 0x000fe40007ffe1ff */
[----:B------:R-:W-:Y:S02]  /*0500*/  @!P2 LOP3.LUT R4, RZ, R11, RZ, 0x33, !PT ;  /* 0x0000000bff04a212 */ /* 0x000fe400078e33ff */
[----:B-1----:R-:W-:Y:S02]  /*0510*/  IADD3 R5, PT, PT, RZ, -R3, RZ ;  /* 0x80000003ff057210 */ /* 0x002fe40007ffe0ff */
[C---:B------:R-:W-:Y:S02]  /*0520*/  SHF.L.U32 R9, R4.reuse, 0x2, RZ ;  /* 0x0000000204097819 */ /* 0x040fe400000006ff */
[----:B------:R-:W-:Y:S01]  /*0530*/  IADD3 R4, PT, PT, -R4, RZ, RZ ;  /* 0x000000ff04047210 */ /* 0x000fe20007ffe1ff */
[----:B------:R-:W-:Y:S01]  /*0540*/  IMAD R5, R5, R6, RZ ;  /* 0x0000000605057224 */ /* 0x000fe200078e02ff */
[----:B------:R-:W-:-:S03]  /*0550*/  IABS R10, R9 ;  /* 0x00000009000a7213 */ /* 0x000fc60000000000 */
[----:B------:R-:W-:Y:S01]  /*0560*/  IMAD.HI.U32 R2, R3, R5, R2 ;  /* 0x0000000503027227 */ /* 0x000fe200078e0002 */
[----:B------:R-:W-:Y:S02]  /*0570*/  MOV R3, R10 ;  /* 0x0000000a00037202 */ /* 0x000fe40000000f00 */
[----:B------:R-:W-:Y:S01]  /*0580*/  IADD3 R10, PT, PT, -R8, RZ, RZ ;  /* 0x000000ff080a7210 */ /* 0x000fe20007ffe1ff */
[----:B------:R-:W-:Y:S02]  /*0590*/  IMAD R11, R11, R4, R8 ;  /* 0x000000040b0b7224 */ /* 0x000fe400078e0208 */
[----:B------:R-:W-:-:S04]  /*05a0*/  IMAD.HI.U32 R2, R2, R3, RZ ;  /* 0x0000000302027227 */ /* 0x000fc800078e00ff */
[----:B------:R-:W-:Y:S01]  /*05b0*/  IMAD R10, R7, R10, R0 ;  /* 0x0000000a070a7224 */ /* 0x000fe200078e0200 */
[----:B------:R-:W-:Y:S01]  /*05c0*/  IADD3 R5, PT, PT, -R2, RZ, RZ ;  /* 0x000000ff02057210 */ /* 0x000fe20007ffe1ff */
[----:B------:R-:W-:-:S04]  /*05d0*/  HFMA2 R0, -RZ, RZ, 0, 0 ;  /* 0x00000000ff007431 */ /* 0x000fc800000001ff */
[----:B------:R-:W-:Y:S01]  /*05e0*/  IMAD R3, R6, R5, R3 ;  /* 0x0000000506037224 */ /* 0x000fe200078e0203 */
[----:B------:R-:W-:-:S04]  /*05f0*/  CS2R R4, SRZ ;  /* 0x0000000000047805 */ /* 0x000fc8000001ff00 */
[----:B------:R-:W-:-:S13]  /*0600*/  ISETP.GT.U32.AND P2, PT, R6, R3, PT ;  /* 0x000000030600720c */ /* 0x000fda0003f44070 */
[-C--:B------:R-:W-:Y:S02]  /*0610*/  @!P2 IADD3 R3, PT, PT, R3, -R6.reuse, RZ ;  /* 0x800000060303a210 */ /* 0x080fe40007ffe0ff */
[----:B------:R-:W-:Y:S02]  /*0620*/  @!P2 IADD3 R2, PT, PT, R2, 0x1, RZ ;  /* 0x000000010202a810 */ /* 0x000fe40007ffe0ff */
[----:B------:R-:W-:Y:S02]  /*0630*/  ISETP.GE.U32.AND P0, PT, R3, R6, PT ;  /* 0x000000060300720c */ /* 0x000fe40003f06070 */
[----:B------:R-:W-:Y:S02]  /*0640*/  CS2R R6, SRZ ;  /* 0x0000000000067805 */ /* 0x000fe4000001ff00 */
[----:B------:R-:W-:Y:S02]  /*0650*/  LOP3.LUT R3, R9, R12, RZ, 0x3c, !PT ;  /* 0x0000000c09037212 */ /* 0x000fe400078e3cff */
[----:B------:R-:W-:-:S02]  /*0660*/  ISETP.NE.AND P2, PT, R12, RZ, PT ;  /* 0x000000ff0c00720c */ /* 0x000fc40003f45270 */
[----:B------:R-:W-:-:S05]  /*0670*/  ISETP.GE.AND P1, PT, R3, RZ, PT ;  /* 0x000000ff0300720c */ /* 0x000fca0003f26270 */
[----:B------:R-:W-:Y:S02]  /*0680*/  @P0 IADD3 R2, PT, PT, R2, 0x1, RZ ;  /* 0x0000000102020810 */ /* 0x000fe40007ffe0ff */
[----:B0-----:R-:W-:Y:S02]  /*0690*/  ISETP.NE.AND P0, PT, R21, RZ, PT ;  /* 0x000000ff1500720c */ /* 0x001fe40003f05270 */
[----:B------:R-:W-:-:S04]  /*06a0*/  MOV R23, R2 ;  /* 0x0000000200177202 */ /* 0x000fc80000000f00 */
[----:B------:R-:W-:Y:S02]  /*06b0*/  @!P1 IADD3 R23, PT, PT, -R23, RZ, RZ ;  /* 0x000000ff17179210 */ /* 0x000fe40007ffe1ff */
[----:B------:R-:W-:-:S04]  /*06c0*/  @!P2 LOP3.LUT R23, RZ, R12, RZ, 0x33, !PT ;  /* 0x0000000cff17a212 */ /* 0x000fc800078e33ff */
[C---:B------:R-:W-:Y:S02]  /*06d0*/  IADD3 R3, PT, PT, -R23.reuse, RZ, RZ ;  /* 0x000000ff17037210 */ /* 0x040fe40007ffe1ff */
[----:B------:R-:W-:-:S03]  /*06e0*/  SHF.L.U32 R15, R23, 0x2, RZ ;  /* 0x00000002170f7819 */ /* 0x000fc600000006ff */
[----:B------:R-:W-:Y:S01]  /*06f0*/  IMAD R12, R12, R3, R9 ;  /* 0x000000030c0c7224 */ /* 0x000fe200078e0209 */
[----:B------:R-:W-:Y:S02]  /*0700*/  CS2R R2, SRZ ;  /* 0x0000000000027805 */ /* 0x000fe4000001ff00 */
[----:B------:R-:W-:Y:S01]  /*0710*/  CS2R R8, SRZ ;  /* 0x0000000000087805 */ /* 0x000fe2000001ff00 */
[----:B------:R-:W-:Y:S06]  /*0720*/  @!P0 BRA `(.L_x_1) ;  /* 0x0000001000308947 */ /* 0x000fec0003800000 */
[----:B------:R-:W0:Y:S08]  /*0730*/  LDC R28, c[0x0][0x384] ;  /* 0x0000e100ff1c7b82 */ /* 0x000e300000000800 */
[----:B------:R-:W1:Y:S01]  /*0740*/  LDC R17, c[0x0][0x398] ;  /* 0x0000e600ff117b82 */ /* 0x000e620000000800 */
[----:B0-----:R-:W-:-:S04]  /*0750*/  ISETP.NE.AND P0, PT, R28, RZ, PT ;  /* 0x000000ff1c00720c */ /* 0x001fc80003f05270 */
[----:B-1----:R-:W-:-:S13]  /*0760*/  ISETP.EQ.OR P0, PT, R17, RZ, !P0 ;  /* 0x000000ff1100720c */ /* 0x002fda0004702670 */
[----:B------:R-:W-:Y:S05]  /*0770*/  @P0 BRA `(.L_x_1) ;  /* 0x00000010001c0947 */ /* 0x000fea0003800000 */
[----:B------:R-:W0:Y:S01]  /*0780*/  LDC R29, c[0x0][0x38c] ;  /* 0x0000e300ff1d7b82 */ /* 0x000e220000000800 */
[CC--:B------:R-:W-:Y:S01]  /*0790*/  IMAD R0, R12.reuse, R28.reuse, RZ ;  /* 0x0000001c0c007224 */ /* 0x0c0fe200078e02ff */
[C---:B------:R-:W-:Y:S01]  /*07a0*/  IADD3 R2, PT, PT, R12.reuse, 0x2, RZ ;  /* 0x000000020c027810 */ /* 0x040fe20007ffe0ff */
[----:B------:R-:W1:Y:S01]  /*07b0*/  LDCU UR4, c[0x0][0x39c] ;  /* 0x00007380ff0477ac */ /* 0x000e620008000800 */
[----:B------:R-:W-:Y:S01]  /*07c0*/  IADD3 R3, PT, PT, R12, 0x3, RZ ;  /* 0x000000030c037810 */ /* 0x000fe20007ffe0ff */
[-C--:B------:R-:W-:Y:S01]  /*07d0*/  IMAD R16, R21, R28.reuse, RZ ;  /* 0x0000001c15107224 */ /* 0x080fe200078e02ff */
[-C--:B------:R-:W-:Y:S01]  /*07e0*/  IADD3 R0, PT, PT, R0, R28.reuse, RZ ;  /* 0x0000001c00007210 */ /* 0x080fe20007ffe0ff */
[-C--:B------:R-:W-:Y:S01]  /*07f0*/  IMAD R2, R2, R28.reuse, RZ ;  /* 0x0000001c02027224 */ /* 0x080fe200078e02ff */
[----:B------:R-:W2:Y:S01]  /*0800*/  LDCU UR5, c[0x0][0x390] ;  /* 0x00007200ff0577ac */ /* 0x000ea20008000800 */
[----:B------:R-:W-:Y:S01]  /*0810*/  IMAD R3, R3, R28, RZ ;  /* 0x0000001c03037224 */ /* 0x000fe200078e02ff */
[----:B------:R-:W-:Y:S01]  /*0820*/  IADD3 R25, PT, PT, R15, 0x3, RZ ;  /* 0x000000030f197810 */ /* 0x000fe20007ffe0ff */
[----:B------:R-:W-:-:S02]  /*0830*/  IMAD R16, R16, R17, RZ ;  /* 0x0000001110107224 */ /* 0x000fc400078e02ff */
[----:B------:R-:W-:Y:S02]  /*0840*/  HFMA2 R13, -RZ, RZ, 0, 0 ;  /* 0x00000000ff0d7431 */ /* 0x000fe400000001ff */
[----:B------:R-:W-:Y:S02]  /*0850*/  IMAD R17, R21, R17, RZ ;  /* 0x0000001115117224 */ /* 0x000fe400078e02ff */
[----:B------:R-:W-:Y:S02]  /*0860*/  HFMA2 R39, -RZ, RZ, 0, 0 ;  /* 0x00000000ff277431 */ /* 0x000fe400000001ff */
[-CC-:B------:R-:W-:Y:S01]  /*0870*/  IMAD R18, R2, R21.reuse, R21.reuse ;  /* 0x0000001502127224 */ /* 0x180fe200078e0215 */
[----:B------:R-:W-:Y:S01]  /*0880*/  MOV R14, RZ ;  /* 0x000000ff000e7202 */ /* 0x000fe20000000f00 */
[-CC-:B------:R-:W-:Y:S01]  /*0890*/  IMAD R19, R3, R21.reuse, R21.reuse ;  /* 0x0000001503137224 */ /* 0x180fe200078e0215 */
[----:B------:R-:W-:Y:S01]  /*08a0*/  CS2R R40, SRZ ;  /* 0x0000000000287805 */ /* 0x000fe2000001ff00 */
[----:B------:R-:W-:Y:S01]  /*08b0*/  IMAD R20, R0, R21, R21 ;  /* 0x0000001500147224 */ /* 0x000fe200078e0215 */
[C---:B------:R-:W-:Y:S01]  /*08c0*/  IADD3 R21, PT, PT, R15.reuse, 0x2, RZ ;  /* 0x000000020f157810 */ /* 0x040fe20007ffe0ff */
[-C--:B------:R-:W-:Y:S01]  /*08d0*/  IMAD R26, R15, R28.reuse, R28 ;  /* 0x0000001c0f1a7224 */ /* 0x080fe200078e021c */
[----:B------:R-:W-:Y:S01]  /*08e0*/  MOV R0, RZ ;  /* 0x000000ff00007202 */ /* 0x000fe20000000f00 */
[-C--:B------:R-:W-:Y:S01]  /*08f0*/  IMAD R22, R23, R28.reuse, RZ ;  /* 0x0000001c17167224 */ /* 0x080fe200078e02ff */
[----:B------:R-:W-:Y:S01]  /*0900*/  CS2R R42, SRZ ;  /* 0x00000000002a7805 */ /* 0x000fe2000001ff00 */
[-C--:B------:R-:W-:Y:S01]  /*0910*/  IMAD R27, R21, R28.reuse, RZ ;  /* 0x0000001c151b7224 */ /* 0x080fe200078e02ff */
[----:B------:R-:W-:Y:S01]  /*0920*/  CS2R R8, SRZ ;  /* 0x0000000000087805 */ /* 0x000fe2000001ff00 */
[-C--:B------:R-:W-:Y:S01]  /*0930*/  IMAD R23, R25, R28.reuse, RZ ;  /* 0x0000001c19177224 */ /* 0x080fe200078e02ff */
[----:B------:R-:W-:Y:S01]  /*0940*/  CS2R R6, SRZ ;  /* 0x0000000000067805 */ /* 0x000fe2000001ff00 */
[-C--:B0-----:R-:W-:Y:S01]  /*0950*/  IMAD R32, R26, R29.reuse, R29 ;  /* 0x0000001d1a207224 */ /* 0x081fe200078e021d */
[----:B------:R-:W-:Y:S01]  /*0960*/  CS2R R4, SRZ ;  /* 0x0000000000047805 */ /* 0x000fe2000001ff00 */
[----:B-1----:R-:W-:Y:S01]  /*0970*/  IMAD R21, R11, UR4, RZ ;  /* 0x000000040b157c24 */ /* 0x002fe2000f8e02ff */
[----:B------:R-:W-:Y:S01]  /*0980*/  CS2R R2, SRZ ;  /* 0x0000000000027805 */ /* 0x000fe2000001ff00 */
[----:B------:R-:W-:Y:S01]  /*0990*/  IMAD R24, R22, R29, RZ ;  /* 0x0000001d16187224 */ /* 0x000fe200078e02ff */
[----:B------:R-:W-:Y:S01]  /*09a0*/  UMOV UR4, URZ ;  /* 0x000000ff00047c82 */ /* 0x000fe20008000000 */
[----:B------:R-:W-:-:S02]  /*09b0*/  IMAD R26, R29, R28, RZ ;  /* 0x0000001c1d1a7224 */ /* 0x000fc400078e02ff */
[-CC-:B------:R-:W-:Y:S02]  /*09c0*/  IMAD R30, R27, R29.reuse, R29.reuse ;  /* 0x0000001d1b1e7224 */ /* 0x180fe400078e021d */
[----:B------:R-:W-:Y:S01]  /*09d0*/  IMAD R28, R23, R29, R29 ;  /* 0x0000001d171c7224 */ /* 0x000fe200078e021d */
[----:B------:R-:W-:Y:S01]  /*09e0*/  LEA R23, R24, R21, 0x2 ;  /* 0x0000001518177211 */ /* 0x000fe200078e10ff */
[C---:B------:R-:W-:Y:S01]  /*09f0*/  IMAD R25, R26.reuse, R25, R21 ;  /* 0x000000191a197224 */ /* 0x040fe200078e0215 */
[----:B------:R-:W-:Y:S01]  /*0a00*/  IADD3 R24, PT, PT, R21, R32, RZ ;  /* 0x0000002015187210 */ /* 0x000fe20007ffe0ff */
[----:B--2---:R-:W-:Y:S01]  /*0a10*/  IMAD R22, R29, UR5, RZ ;  /* 0x000000051d167c24 */ /* 0x004fe2000f8e02ff */
[C---:B------:R-:W-:Y:S01]  /*0a20*/  IADD3 R27, PT, PT, R21.reuse, R30, RZ ;  /* 0x0000001e151b7210 */ /* 0x040fe20007ffe0ff */
[----:B------:R-:W-:Y:S01]  /*0a30*/  IMAD R26, R26, UR5, RZ ;  /* 0x000000051a1a7c24 */ /* 0x000fe2000f8e02ff */
[----:B------:R-:W-:-:S07]  /*0a40*/  IADD3 R28, PT, PT, R21, R28, RZ ;  /* 0x0000001c151c7210 */ /* 0x000fce0007ffe0ff */
.L_x_6:
[----:B------:R-:W0:Y:S01]  /*0a50*/  LDC R32, c[0x0][0x38c] ;  /* 0x0000e300ff207b82 */ /* 0x000e220000000800 */
[----:B------:R-:W1:Y:S01]  /*0a60*/  LDCU UR5, c[0x0][0x384] ;  /* 0x00007080ff0577ac */ /* 0x000e620008000800 */
[----:B------:R-:W-:Y:S01]  /*0a70*/  IADD3 R29, PT, PT, R15, 0x2, RZ ;  /* 0x000000020f1d7810 */ /* 0x000fe20007ffe0ff */
[----:B------:R-:W2:Y:S05]  /*0a80*/  LDCU UR6, c[0x0][0x3a0] ;  /* 0x00007400ff0677ac */ /* 0x000eaa0008000800 */
[----:B------:R-:W3:Y:S01]  /*0a90*/  LDC R31, c[0x0][0x394] ;  /* 0x0000e500ff1f7b82 */ /* 0x000ee20000000800 */
[----:B-1----:R-:W-:Y:S02]  /*0aa0*/  IMAD R34, R12, UR5, RZ ;  /* 0x000000050c227c24 */ /* 0x002fe4000f8e02ff */
[----:B0-----:R-:W-:Y:S01]  /*0ab0*/  IMAD R30, R32, UR5, RZ ;  /* 0x00000005201e7c24 */ /* 0x001fe2000f8e02ff */
[----:B------:R-:W-:-:S03]  /*0ac0*/  IADD3 R32, PT, PT, R23, R32, RZ ;  /* 0x0000002017207210 */ /* 0x000fc60007ffe0ff */
[----:B------:R-:W-:Y:S02]  /*0ad0*/  IMAD R38, R15, R30, R30 ;  /* 0x0000001e0f267224 */ /* 0x000fe400078e021e */
[----:B------:R-:W-:Y:S02]  /*0ae0*/  IMAD R29, R30, R29, R21 ;  /* 0x0000001d1e1d7224 */ /* 0x000fe400078e0215 */
[----:B---3--:R-:W-:Y:S01]  /*0af0*/  IMAD R33, R31, UR5, RZ ;  /* 0x000000051f217c24 */ /* 0x008fe2000f8e02ff */
[----:B------:R-:W-:Y:S01]  /*0b00*/  IADD3 R38, PT, PT, R21, R38, RZ ;  /* 0x0000002615267210 */ /* 0x000fe20007ffe0ff */
[----:B------:R-:W-:Y:S01]  /*0b10*/  IMAD R30, R34, R31, R31 ;  /* 0x0000001f221e7224 */ /* 0x000fe200078e021f */
[----:B------:R-:W-:Y:S01]  /*0b20*/  UMOV UR5, URZ ;  /* 0x000000ff00057c82 */ /* 0x000fe20008000000 */
[----:B--2---:R-:W-:Y:S02]  /*0b30*/  IMAD R31, R10, UR6, RZ ;  /* 0x000000060a1f7c24 */ /* 0x004fe4000f8e02ff */
[----:B------:R-:W-:-:S07]  /*0b40*/  IMAD R33, R12, R33, R33 ;  /* 0x000000210c217224 */ /* 0x000fce00078e0221 */
.L_x_5:
[----:B------:R-:W0:Y:S01]  /*0b50*/  LDCU UR7, c[0x0][0x384] ;  /* 0x00007080ff0777ac */ /* 0x000e220008000800 */
[----:B------:R-:W-:Y:S01]  /*0b60*/  UMOV UR6, URZ ;  /* 0x000000ff00067c82 */ /* 0x000fe20008000000 */
[----:B0-----:R-:W-:-:S09]  /*0b70*/  UISETP.NE.AND UP0, UPT, UR7, 0x1, UPT ;  /* 0x000000010700788c */ /* 0x001fd2000bf05270 */
[----:B------:R-:W-:Y:S05]  /*0b80*/  BRA.U !UP0, `(.L_x_2) ;  /* 0x0000000908187547 */ /* 0x000fea000b800000 */
[----:B------:R-:W0:Y:S01]  /*0b90*/  LDC.64 R34, c[0x0][0x390] ;  /* 0x0000e400ff227b82 */ /* 0x000e220000000a00 */
[----:B------:R-:W1:Y:S01]  /*0ba0*/  LDCU UR8, c[0x0][0x390] ;  /* 0x00007200ff0877ac */ /* 0x000e620008000800 */
[----:B------:R-:W-:Y:S02]  /*0bb0*/  IADD3 R36, PT, PT, R23, UR4, RZ ;  /* 0x0000000417247c10 */ /* 0x000fe4000fffe0ff */
[----:B------:R-:W-:Y:S01]  /*0bc0*/  IADD3 R44, PT, PT, R18, UR4, RZ ;  /* 0x00000004122c7c10 */ /* 0x000fe2000fffe0ff */
[----:B------:R-:W-:Y:S01]  /*0bd0*/  ULOP3.LUT UR6, UR7, 0xfffffffe, URZ, 0xc0, !UPT ;  /* 0xfffffffe07067892 */ /* 0x000fe2000f8ec0ff */
[----:B------:R-:W-:Y:S02]  /*0be0*/  IADD3 R54, PT, PT, R20, UR4, RZ ;  /* 0x0000000414367c10 */ /* 0x000fe4000fffe0ff */
[----:B------:R-:W2:Y:S01]  /*0bf0*/  LDC R37, c[0x0][0x398] ;  /* 0x0000e600ff257b82 */ /* 0x000ea20000000800 */
[----:B------:R-:W-:Y:S01]  /*0c00*/  IADD3 R50, PT, PT, R30, UR4, RZ ;  /* 0x000000041e327c10 */ /* 0x000fe2000fffe0ff */
[----:B------:R-:W-:Y:S01]  /*0c10*/  UIADD3 UR6, UPT, UPT, -UR6, URZ, URZ ;  /* 0x000000ff06067290 */ /* 0x000fe2000fffe1ff */
[----:B------:R-:W-:-:S02]  /*0c20*/  IADD3 R48, PT, PT, R12, 0x3, RZ ;  /* 0x000000030c307810 */ /* 0x000fc40007ffe0ff */
[----:B------:R-:W-:Y:S02]  /*0c30*/  IADD3 R58, PT, PT, R27, UR4, RZ ;  /* 0x000000041b3a7c10 */ /* 0x000fe4000fffe0ff */
[----:B------:R-:W-:Y:S02]  /*0c40*/  IADD3 R56, PT, PT, R28, UR4, RZ ;  /* 0x000000041c387c10 */ /* 0x000fe4000fffe0ff */
[----:B------:R-:W-:Y:S02]  /*0c50*/  IADD3 R60, PT, PT, R24, UR4, RZ ;  /* 0x00000004183c7c10 */ /* 0x000fe4000fffe0ff */
[----:B------:R-:W-:Y:S01]  /*0c60*/  IADD3 R62, PT, PT, R32, UR4, RZ ;  /* 0x00000004203e7c10 */ /* 0x000fe2000fffe0ff */
[--C-:B-1----:R-:W-:Y:S01]  /*0c70*/  IMAD R58, R58, UR8, R31.reuse ;  /* 0x000000083a3a7c24 */ /* 0x102fe2000f8e021f */
[----:B------:R-:W-:Y:S01]  /*0c80*/  IADD3 R46, PT, PT, R33, UR4, RZ ;  /* 0x00000004212e7c10 */ /* 0x000fe2000fffe0ff */
[--C-:B------:R-:W-:Y:S01]  /*0c90*/  IMAD R56, R56, UR8, R31.reuse ;  /* 0x0000000838387c24 */ /* 0x100fe2000f8e021f */
[----:B------:R-:W-:Y:S01]  /*0ca0*/  IADD3 R52, PT, PT, R19, UR4, RZ ;  /* 0x0000000413347c10 */ /* 0x000fe2000fffe0ff */
[--C-:B0-----:R-:W-:Y:S01]  /*0cb0*/  IMAD R34, R36, R34, R31.reuse ;  /* 0x0000002224227224 */ /* 0x101fe200078e021f */
[----:B------:R-:W-:Y:S01]  /*0cc0*/  IADD3 R36, PT, PT, R12, 0x2, RZ ;  /* 0x000000020c247810 */ /* 0x000fe20007ffe0ff */
[----:B------:R-:W-:Y:S01]  /*0cd0*/  IMAD R35, R35, UR7, RZ ;  /* 0x0000000723237c24 */ /* 0x000fe2000f8e02ff */
[----:B------:R-:W-:Y:S01]  /*0ce0*/  IADD3 R57, PT, PT, R58, UR5, RZ ;  /* 0x000000053a397c10 */ /* 0x000fe2000fffe0ff */
[----:B------:R-:W-:Y:S01]  /*0cf0*/  IMAD R62, R62, UR8, R31 ;  /* 0x000000083e3e7c24 */ /* 0x000fe2000f8e021f */
[----:B------:R-:W-:Y:S01]  /*0d00*/  IADD3 R56, PT, PT, R56, UR5, RZ ;  /* 0x0000000538387c10 */ /* 0x000fe2000fffe0ff */
[----:B------:R-:W-:Y:S01]  /*0d10*/  IMAD R47, R35, R36, UR4 ;  /* 0x00000004232f7e24 */ /* 0x000fe2000f8e0224 */
[----:B------:R-:W-:Y:S01]  /*0d20*/  IADD3 R36, PT, PT, R38, UR4, RZ ;  /* 0x0000000426247c10 */ /* 0x000fe2000fffe0ff */
[-C--:B--2---:R-:W-:Y:S01]  /*0d30*/  IMAD R51, R44, R37.reuse, UR5 ;  /* 0x000000052c337e24 */ /* 0x084fe2000f8e0225 */
[----:B------:R-:W-:Y:S01]  /*0d40*/  IADD3 R44, PT, PT, R29, UR4, RZ ;  /* 0x000000041d2c7c10 */ /* 0x000fe2000fffe0ff */
[-C--:B------:R-:W-:Y:S01]  /*0d50*/  IMAD R49, R54, R37.reuse, UR5 ;  /* 0x0000000536317e24 */ /* 0x080fe2000f8e0225 */
[----:B------:R-:W-:Y:S01]  /*0d60*/  IADD3 R54, PT, PT, R25, UR4, RZ ;  /* 0x0000000419367c10 */ /* 0x000fe2000fffe0ff */
[----:B------:R-:W-:Y:S01]  /*0d70*/  IMAD R53, R50, R37, UR5 ;  /* 0x0000000532357e24 */ /* 0x000fe2000f8e0225 */
[----:B------:R-:W-:Y:S01]  /*0d80*/  IADD3 R45, PT, PT, R62, UR5, RZ ;  /* 0x000000053e2d7c10 */ /* 0x000fe2000fffe0ff */
[----:B------:R-:W-:Y:S01]  /*0d90*/  IMAD R48, R35, R48, UR4 ;  /* 0x0000000423307e24 */ /* 0x000fe2000f8e0230 */
[----:B------:R-:W-:Y:S01]  /*0da0*/  IADD3 R59, PT, PT, R34, UR5, RZ ;  /* 0x00000005223b7c10 */ /* 0x000fe2000fffe0ff */
[----:B------:R-:W-:-:S02]  /*0db0*/  IMAD R50, R12, R35, UR4 ;  /* 0x000000040c327e24 */ /* 0x000fc4000f8e0223 */
[--C-:B------:R-:W-:Y:S02]  /*0dc0*/  IMAD R36, R36, UR8, R31.reuse ;  /* 0x0000000824247c24 */ /* 0x100fe4000f8e021f */
[--C-:B------:R-:W-:Y:S02]  /*0dd0*/  IMAD R44, R44, UR8, R31.reuse ;  /* 0x000000082c2c7c24 */ /* 0x100fe4000f8e021f */
[--C-:B------:R-:W-:Y:S02]  /*0de0*/  IMAD R55, R54, UR8, R31.reuse ;  /* 0x0000000836377c24 */ /* 0x100fe4000f8e021f */
[----:B------:R-:W-:Y:S01]  /*0df0*/  IMAD R35, R60, UR8, R31 ;  /* 0x000000083c237c24 */ /* 0x000fe2000f8e021f */
[----:B------:R-:W-:Y:S01]  /*0e00*/  IADD3 R60, PT, PT, R36, UR5, RZ ;  /* 0x00000005243c7c10 */ /* 0x000fe2000fffe0ff */
[-C--:B------:R-:W-:Y:S01]  /*0e10*/  IMAD R46, R46, R37.reuse, UR5 ;  /* 0x000000052e2e7e24 */ /* 0x080fe2000f8e0225 */
[----:B------:R-:W-:Y:S01]  /*0e20*/  IADD3 R54, PT, PT, R44, UR5, RZ ;  /* 0x000000052c367c10 */ /* 0x000fe2000fffe0ff */
[-C--:B------:R-:W-:Y:S01]  /*0e30*/  IMAD R52, R52, R37.reuse, UR5 ;  /* 0x0000000534347e24 */ /* 0x080fe2000f8e0225 */
[----:B------:R-:W-:Y:S01]  /*0e40*/  IADD3 R55, PT, PT, R55, UR5, RZ ;  /* 0x0000000537377c10 */ /* 0x000fe2000fffe0ff */
[-C--:B------:R-:W-:Y:S01]  /*0e50*/  IMAD R47, R47, R37.reuse, UR5 ;  /* 0x000000052f2f7e24 */ /* 0x080fe2000f8e0225 */
[----:B------:R-:W-:Y:S01]  /*0e60*/  IADD3 R58, PT, PT, R35, UR5, RZ ;  /* 0x00000005233a7c10 */ /* 0x000fe2000fffe0ff */
[----:B------:R-:W-:-:S02]  /*0e70*/  IMAD R48, R48, R37, UR5 ;  /* 0x0000000530307e24 */ /* 0x000fc4000f8e0225 */
[----:B------:R-:W-:-:S07]  /*0e80*/  IMAD R50, R50, R37, UR5 ;  /* 0x0000000532327e24 */ /* 0x000fce000f8e0225 */
.L_x_3:
[----:B------:R-:W0:Y:S08]  /*0e90*/  LDC.64 R34, c[0x0][0x3b0] ;  /* 0x0000ec00ff227b82 */ /* 0x000e300000000a00 */
[----:B------:R-:W1:Y:S01]  /*0ea0*/  LDC.64 R36, c[0x0][0x3b8] ;  /* 0x0000ee00ff247b82 */ /* 0x000e620000000a00 */
[----:B0-----:R-:W-:-:S05]  /*0eb0*/  IMAD.WIDE.U32 R62, R59, 0x4, R34 ;  /* 0x000000043b3e7825 */ /* 0x001fca00078e0022 */
[----:B------:R0:W2:Y:S01]  /*0ec0*/  LDG.E R44, desc[UR12][R62.64] ;  /* 0x0000000c3e2c7981 */ /* 0x0000a2000c1e1900 */
[----:B------:R-:W-:-:S04]  /*0ed0*/  IMAD.WIDE.U32 R64, R54, 0x4, R34 ;  /* 0x0000000436407825 */ /* 0x000fc800078e0022 */
[----:B0-----:R-:W-:-:S06]  /*0ee0*/  IMAD.WIDE.U32 R62, R60, 0x4, R34 ;  /* 0x000000043c3e7825 */ /* 0x001fcc00078e0022 */
[----:B------:R-:W3:Y:S04]  /*0ef0*/  LDG.E R63, desc[UR12][R62.64] ;  /* 0x0000000c3e3f7981 */ /* 0x000ee8000c1e1900 */
[----:B------:R1:W4:Y:S02]  /*0f00*/  LDG.E R62, desc[UR12][R64.64] ;  /* 0x0000000c403e7981 */ /* 0x000324000c1e1900 */
[----:B-1----:R-:W-:-:S05]  /*0f10*/  IMAD.WIDE.U32 R64, R50, 0x4, R36 ;  /* 0x0000000432407825 */ /* 0x002fca00078e0024 */
[----:B------:R0:W2:Y:S02]  /*0f20*/  LDG.E R67, desc[UR12][R64.64] ;  /* 0x0000000c40437981 */ /* 0x0000a4000c1e1900 */
[----:B0-----:R-:W-:-:S05]  /*0f30*/  IMAD.WIDE.U32 R64, R55, 0x4, R34 ;  /* 0x0000000437407825 */ /* 0x001fca00078e0022 */
[----:B------:R0:W5:Y:S02]  /*0f40*/  LDG.E R61, desc[UR12][R64.64] ;  /* 0x0000000c403d7981 */ /* 0x000164000c1e1900 */
[----:B0-----:R-:W-:-:S05]  /*0f50*/  IMAD.WIDE.U32 R64, R46, 0x4, R36 ;  /* 0x000000042e407825 */ /* 0x001fca00078e0024 */
[----:B------:R0:W5:Y:S02]  /*0f60*/  LDG.E R66, desc[UR12][R64.64] ;  /* 0x0000000c40427981 */ /* 0x000164000c1e1900 */
[----:B0-----:R-:W-:-:S04]  /*0f70*/  IMAD.WIDE.U32 R64, R47, 0x4, R36 ;  /* 0x000000042f407825 */ /* 0x001fc800078e0024 */
[C---:B--2---:R-:W-:Y:S01]  /*0f80*/  FFMA R43, R44.reuse, R67, R43 ;  /* 0x000000432c2b7223 */ /* 0x044fe2000000002b */
[C---:B---3--:R-:W-:Y:S01]  /*0f90*/  FFMA R42, R67.reuse, R63, R42 ;  /* 0x0000003f432a7223 */ /* 0x048fe2000000002a */
[C---:B----4-:R-:W-:Y:S01]  /*0fa0*/  FFMA R41, R67.reuse, R62, R41 ;  /* 0x0000003e43297223 */ /* 0x050fe20000000029 */
[----:B-----5:R-:W-:Y:S01]  /*0fb0*/  FFMA R40, R67, R61, R40 ;  /* 0x0000003d43287223 */ /* 0x020fe20000000028 */
[----:B------:R-:W-:Y:S01]  /*0fc0*/  FFMA R9, R44, R66, R9 ;  /* 0x000000422c097223 */ /* 0x000fe20000000009 */
[C---:B------:R-:W-:Y:S01]  /*0fd0*/  FFMA R6, R66.reuse, R63, R6 ;  /* 0x0000003f42067223 */ /* 0x040fe20000000006 */
[C---:B------:R-:W-:Y:S01]  /*0fe0*/  FFMA R3, R66.reuse, R62, R3 ;  /* 0x0000003e42037223 */ /* 0x040fe20000000003 */
[----:B------:R-:W-:Y:S02]  /*0ff0*/  FFMA R39, R66, R61, R39 ;  /* 0x0000003d42277223 */ /* 0x000fe40000000027 */
[----:B------:R0:W2:Y:S02]  /*1000*/  LDG.E R66, desc[UR12][R64.64] ;  /* 0x0000000c40427981 */ /* 0x0000a4000c1e1900 */
[----:B0-----:R-:W-:-:S05]  /*1010*/  IMAD.WIDE.U32 R64, R48, 0x4, R36 ;  /* 0x0000000430407825 */ /* 0x001fca00078e0024 */
[----:B------:R0:W3:Y:S02]  /*1020*/  LDG.E R67, desc[UR12][R64.64] ;  /* 0x0000000c40437981 */ /* 0x0000e4000c1e1900 */
[----:B0-----:R-:W-:-:S04]  /*1030*/  IMAD.WIDE.U32 R64, R51, 0x4, R36 ;  /* 0x0000000433407825 */ /* 0x001fc800078e0024 */
[C---:B--2---:R-:W-:Y:S01]  /*1040*/  FFMA R5, R66.reuse, R63, R5 ;  /* 0x0000003f42057223 */ /* 0x044fe20000000005 */
[----:B------:R-:W-:Y:S01]  /*1050*/  FFMA R2, R66, R62, R2 ;  /* 0x0000003e42027223 */ /* 0x000fe20000000002 */
[----:B------:R-:W-:Y:S01]  /*1060*/  FFMA R8, R44, R66, R8 ;  /* 0x000000422c087223 */ /* 0x000fe20000000008 */
[----:B------:R-:W-:Y:S01]  /*1070*/  FFMA R14, R66, R61, R14 ;  /* 0x0000003d420e7223 */ /* 0x000fe2000000000e */
[C---:B---3--:R-:W-:Y:S01]  /*1080*/  FFMA R4, R67.reuse, R63, R4 ;  /* 0x0000003f43047223 */ /* 0x048fe20000000004 */
[----:B------:R-:W-:Y:S01]  /*1090*/  FFMA R0, R67, R62, R0 ;  /* 0x0000003e43007223 */ /* 0x000fe20000000000 */
[----:B------:R-:W-:-:S04]  /*10a0*/  IMAD.WIDE.U32 R62, R53, 0x4, R36 ;  /* 0x00000004353e7825 */ /* 0x000fc800078e0024 */
[----:B------:R-:W-:Y:S01]  /*10b0*/  FFMA R7, R44, R67, R7 ;  /* 0x000000432c077223 */ /* 0x000fe20000000007 */
[----:B------:R-:W-:Y:S01]  /*10c0*/  FFMA R13, R67, R61, R13 ;  /* 0x0000003d430d7223 */ /* 0x000fe2000000000d */
[--C-:B------:R-:W-:Y:S01]  /*10d0*/  IMAD.WIDE.U32 R66, R49, 0x4, R36.reuse ;  /* 0x0000000431427825 */ /* 0x100fe200078e0024 */
[----:B------:R0:W2:Y:S04]  /*10e0*/  LDG.E R44, desc[UR12][R62.64] ;  /* 0x0000000c3e2c7981 */ /* 0x0000a8000c1e1900 */
[----:B------:R1:W3:Y:S01]  /*10f0*/  LDG.E R61, desc[UR12][R66.64] ;  /* 0x0000000c423d7981 */ /* 0x0002e2000c1e1900 */
[----:B0-----:R-:W-:-:S03]  /*1100*/  IMAD.WIDE.U32 R62, R52, 0x4, R36 ;  /* 0x00000004343e7825 */ /* 0x001fc600078e0024 */
[----:B------:R0:W4:Y:S01]  /*1110*/  LDG.E R37, desc[UR12][R64.64] ;  /* 0x0000000c40257981 */ /* 0x000122000c1e1900 */
[----:B-1----:R-:W-:-:S03]  /*1120*/  IMAD.WIDE.U32 R66, R57, 0x4, R34 ;  /* 0x0000000439427825 */ /* 0x002fc600078e0022 */
[----:B------:R1:W5:Y:S01]  /*1130*/  LDG.E R36, desc[UR12][R62.64] ;  /* 0x0000000c3e247981 */ /* 0x000362000c1e1900 */
[----:B0-----:R-:W-:-:S04]  /*1140*/  IMAD.WIDE.U32 R64, R45, 0x4, R34 ;  /* 0x000000042d407825 */ /* 0x001fc800078e0022 */
[--C-:B-1----:R-:W-:Y:S02]  /*1150*/  IMAD.WIDE.U32 R62, R58, 0x4, R34.reuse ;  /* 0x000000043a3e7825 */ /* 0x102fe400078e0022 */
[----:B------:R-:W2:Y:S02]  /*1160*/  LDG.E R64, desc[UR12][R64.64] ;  /* 0x0000000c40407981 */ /* 0x000ea4000c1e1900 */
[----:B------:R-:W-:Y:S02]  /*1170*/  IMAD.WIDE.U32 R34, R56, 0x4, R34 ;  /* 0x0000000438227825 */ /* 0x000fe400078e0022 */
[----:B------:R-:W5:Y:S04]  /*1180*/  LDG.E R63, desc[UR12][R62.64] ;  /* 0x0000000c3e3f7981 */ /* 0x000f68000c1e1900 */
[----:B------:R-:W5:Y:S04]  /*1190*/  LDG.E R34, desc[UR12][R34.64] ;  /* 0x0000000c22227981 */ /* 0x000f68000c1e1900 */
[----:B------:R-:W5:Y:S01]  /*11a0*/  LDG.E R62, desc[UR12][R66.64] ;  /* 0x0000000c423e7981 */ /* 0x000f62000c1e1900 */
[----:B------:R-:W-:-:S04]  /*11b0*/  UIADD3 UR6, UPT, UPT, UR6, 0x2, URZ ;  /* 0x0000000206067890 */ /* 0x000fc8000fffe0ff */
[----:B------:R-:W-:Y:S01]  /*11c0*/  UISETP.NE.AND UP0, UPT, UR6, URZ, UPT ;  /* 0x000000ff0600728c */ /* 0x000fe2000bf05270 */
[C---:B------:R-:W-:Y:S02]  /*11d0*/  LEA R45, R22.reuse, R45, 0x1 ;  /* 0x0000002d162d7211 */ /* 0x040fe400078e08ff */
[C---:B------:R-:W-:Y:S02]  /*11e0*/  LEA R60, R22.reuse, R60, 0x1 ;  /* 0x0000003c163c7211 */ /* 0x040fe400078e08ff */
[C---:B------:R-:W-:Y:S02]  /*11f0*/  LEA R54, R22.reuse, R54, 0x1 ;  /* 0x0000003616367211 */ /* 0x040fe400078e08ff */
[C---:B------:R-:W-:Y:S02]  /*1200*/  LEA R55, R22.reuse, R55, 0x1 ;  /* 0x0000003716377211 */ /* 0x040fe400078e08ff */
[C---:B------:R-:W-:Y:S02]  /*1210*/  LEA R56, R22.reuse, R56, 0x1 ;  /* 0x0000003816387211 */ /* 0x040fe400078e08ff */
[----:B------:R-:W-:-:S02]  /*1220*/  LEA R57, R22, R57, 0x1 ;  /* 0x0000003916397211 */ /* 0x000fc400078e08ff */
[C---:B------:R-:W-:Y:S02]  /*1230*/  LEA R58, R22.reuse, R58, 0x1 ;  /* 0x0000003a163a7211 */ /* 0x040fe400078e08ff */
[----:B------:R-:W-:Y:S02]  /*1240*/  LEA R59, R22, R59, 0x1 ;  /* 0x0000003b163b7211 */ /* 0x000fe400078e08ff */
[C---:B------:R-:W-:Y:S02]  /*1250*/  LEA R53, R17.reuse, R53, 0x1 ;  /* 0x0000003511357211 */ /* 0x040fe400078e08ff */
[C---:B------:R-:W-:Y:S02]  /*1260*/  LEA R46, R17.reuse, R46, 0x1 ;  /* 0x0000002e112e7211 */ /* 0x040fe400078e08ff */
[C---:B------:R-:W-:Y:S02]  /*1270*/  LEA R47, R17.reuse, R47, 0x1 ;  /* 0x0000002f112f7211 */ /* 0x040fe400078e08ff */
[----:B------:R-:W-:-:S02]  /*1280*/  LEA R51, R17, R51, 0x1 ;  /* 0x0000003311337211 */ /* 0x000fc400078e08ff */
[C---:B------:R-:W-:Y:S02]  /*1290*/  LEA R48, R17.reuse, R48, 0x1 ;  /* 0x0000003011307211 */ /* 0x040fe400078e08ff */
[C---:B------:R-:W-:Y:S02]  /*12a0*/  LEA R52, R17.reuse, R52, 0x1 ;  /* 0x0000003411347211 */ /* 0x040fe400078e08ff */
[C---:B------:R-:W-:Y:S02]  /*12b0*/  LEA R49, R17.reuse, R49, 0x1 ;  /* 0x0000003111317211 */ /* 0x040fe400078e08ff */
[----:B------:R-:W-:Y:S01]  /*12c0*/  LEA R50, R17, R50, 0x1 ;  /* 0x0000003211327211 */ /* 0x000fe200078e08ff */
[C---:B--2---:R-:W-:Y:S01]  /*12d0*/  FFMA R43, R64.reuse, R44, R43 ;  /* 0x0000002c402b7223 */ /* 0x044fe2000000002b */
[C---:B---3--:R-:W-:Y:S01]  /*12e0*/  FFMA R9, R64.reuse, R61, R9 ;  /* 0x0000003d40097223 */ /* 0x048fe20000000009 */
[C---:B----4-:R-:W-:Y:S01]  /*12f0*/  FFMA R8, R64.reuse, R37, R8 ;  /* 0x0000002540087223 */ /* 0x050fe20000000008 */
[----:B-----5:R-:W-:Y:S01]  /*1300*/  FFMA R7, R64, R36, R7 ;  /* 0x0000002440077223 */ /* 0x020fe20000000007 */
[-C--:B------:R-:W-:Y:S01]  /*1310*/  FFMA R42, R44, R63.reuse, R42 ;  /* 0x0000003f2c2a7223 */ /* 0x080fe2000000002a */
[-C--:B------:R-:W-:Y:S01]  /*1320*/  FFMA R6, R61, R63.reuse, R6 ;  /* 0x0000003f3d067223 */ /* 0x080fe20000000006 */
[-C--:B------:R-:W-:Y:S01]  /*1330*/  FFMA R5, R37, R63.reuse, R5 ;  /* 0x0000003f25057223 */ /* 0x080fe20000000005 */
[----:B------:R-:W-:Y:S01]  /*1340*/  FFMA R4, R36, R63, R4 ;  /* 0x0000003f24047223 */ /* 0x000fe20000000004 */
        /* <DEDUP_REMOVED lines=8> */
[----:B------:R-:W-:Y:S06]  /*13d0*/  BRA.U UP0, `(.L_x_3) ;  /* 0xfffffff900ac7547 */ /* 0x000fec000b83ffff */
[----:B------:R-:W-:-:S12]  /*13e0*/  ULOP3.LUT UR6, UR7, 0xfffffffe, URZ, 0xc0, !UPT ;  /* 0xfffffffe07067892 */ /* 0x000fd8000f8ec0ff */
.L_x_2:
[----:B------:R-:W-:-:S04]  /*13f0*/  ULOP3.LUT UR7, UR7, 0x1, URZ, 0xc0, !UPT ;  /* 0x0000000107077892 */ /* 0x000fc8000f8ec0ff */
[----:B------:R-:W-:-:S09]  /*1400*/  UISETP.NE.U32.AND UP0, UPT, UR7, 0x1, UPT ;  /* 0x000000010700788c */ /* 0x000fd2000bf05070 */
[----:B------:R-:W-:Y:S05]  /*1410*/  BRA.U UP0, `(.L_x_4) ;  /* 0x0000000100d47547 */ /* 0x000fea000b800000 */
[----:B------:R-:W0:Y:S01]  /*1420*/  LDCU UR8, c[0x0][0x3a0] ;  /* 0x00007400ff0877ac */ /* 0x000e220008000800 */
[----:B------:R-:W1:Y:S01]  /*1430*/  LDC R47, c[0x0][0x398] ;  /* 0x0000e600ff2f7b82 */ /* 0x000e620000000800 */
[----:B------:R-:W-:Y:S01]  /*1440*/  IADD3 R35, PT, PT, R21, UR4, RZ ;  /* 0x0000000415237c10 */ /* 0x000fe2000fffe0ff */
[----:B------:R-:W2:Y:S06]  /*1450*/  LDCU UR7, c[0x0][0x390] ;  /* 0x00007200ff0777ac */ /* 0x000eac0008000800 */
[----:B------:R-:W3:Y:S01]  /*1460*/  LDC.64 R36, c[0x0][0x3b0] ;  /* 0x0000ec00ff247b82 */ /* 0x000ee20000000a00 */
[----:B0-----:R-:W-:-:S04]  /*1470*/  IMAD R34, R10, UR8, RZ ;  /* 0x000000080a227c24 */ /* 0x001fc8000f8e02ff */
[----:B------:R-:W-:-:S04]  /*1480*/  IMAD R34, R15, R26, R34 ;  /* 0x0000001a0f227224 */ /* 0x000fc800078e0222 */
[----:B--2---:R-:W-:Y:S02]  /*1490*/  IMAD R44, R35, UR7, R34 ;  /* 0x00000007232c7c24 */ /* 0x004fe4000f8e0222 */
[----:B------:R-:W0:Y:S03]  /*14a0*/  LDC.64 R34, c[0x0][0x3b8] ;  /* 0x0000ee00ff227b82 */ /* 0x000e260000000a00 */
[----:B------:R-:W-:Y:S01]  /*14b0*/  IADD3 R45, PT, PT, R44, UR5, RZ ;  /* 0x000000052c2d7c10 */ /* 0x000fe2000fffe0ff */
[----:B------:R-:W-:-:S04]  /*14c0*/  IMAD R44, R12, R16, RZ ;  /* 0x000000100c2c7224 */ /* 0x000fc800078e02ff */
[----:B------:R-:W-:Y:S02]  /*14d0*/  IMAD R45, R22, UR6, R45 ;  /* 0x00000006162d7c24 */ /* 0x000fe4000f8e022d */
[----:B-1----:R-:W-:-:S03]  /*14e0*/  IMAD R44, R47, UR4, R44 ;  /* 0x000000042f2c7c24 */ /* 0x002fc6000f8e022c */
[CC--:B------:R-:W-:Y:S02]  /*14f0*/  IADD3 R47, PT, PT, R45.reuse, R26.reuse, RZ ;  /* 0x0000001a2d2f7210 */ /* 0x0c0fe40007ffe0ff */
[----:B------:R-:W-:Y:S01]  /*1500*/  IADD3 R48, PT, PT, R44, UR5, RZ ;  /* 0x000000052c307c10 */ /* 0x000fe2000fffe0ff */
[----:B---3--:R-:W-:Y:S01]  /*1510*/  IMAD.WIDE.U32 R44, R45, 0x4, R36 ;  /* 0x000000042d2c7825 */ /* 0x008fe200078e0024 */
[----:B------:R-:W-:-:S03]  /*1520*/  IADD3 R51, PT, PT, R47, R26, RZ ;  /* 0x0000001a2f337210 */ /* 0x000fc60007ffe0ff */
[----:B------:R-:W-:Y:S01]  /*1530*/  IMAD R49, R17, UR6, R48 ;  /* 0x0000000611317c24 */ /* 0x000fe2000f8e0230 */
[----:B------:R-:W-:Y:S01]  /*1540*/  IADD3 R53, PT, PT, R51, R26, RZ ;  /* 0x0000001a33357210 */ /* 0x000fe20007ffe0ff */
[----:B------:R1:W2:Y:S01]  /*1550*/  LDG.E R48, desc[UR12][R44.64] ;  /* 0x0000000c2c307981 */ /* 0x0002a2000c1e1900 */
[----:B------:R-:W-:-:S05]  /*1560*/  IMAD.WIDE.U32 R46, R47, 0x4, R36 ;  /* 0x000000042f2e7825 */ /* 0x000fca00078e0024 */
[----:B------:R0:W3:Y:S01]  /*1570*/  LDG.E R50, desc[UR12][R46.64] ;  /* 0x0000000c2e327981 */ /* 0x0000e2000c1e1900 */
[----:B-1----:R-:W-:Y:S01]  /*1580*/  IMAD.WIDE.U32 R44, R51, 0x4, R36 ;  /* 0x00000004332c7825 */ /* 0x002fe200078e0024 */
[----:B------:R-:W-:-:S03]  /*1590*/  IADD3 R51, PT, PT, R49, R16, RZ ;  /* 0x0000001031337210 */ /* 0x000fc60007ffe0ff */
[----:B------:R-:W-:Y:S01]  /*15a0*/  IMAD.WIDE.U32 R36, R53, 0x4, R36 ;  /* 0x0000000435247825 */ /* 0x000fe200078e0024 */
[-C--:B------:R-:W-:Y:S01]  /*15b0*/  IADD3 R53, PT, PT, R51, R16.reuse, RZ ;  /* 0x0000001033357210 */ /* 0x080fe20007ffe0ff */
[----:B------:R1:W4:Y:S03]  /*15c0*/  LDG.E R52, desc[UR12][R44.64] ;  /* 0x0000000c2c347981 */ /* 0x000326000c1e1900 */
[----:B------:R-:W-:Y:S01]  /*15d0*/  IADD3 R55, PT, PT, R53, R16, RZ ;  /* 0x0000001035377210 */ /* 0x000fe20007ffe0ff */
[----:B------:R5:W4:Y:S01]  /*15e0*/  LDG.E R54, desc[UR12][R36.64] ;  /* 0x0000000c24367981 */ /* 0x000b22000c1e1900 */
[----:B0-----:R-:W-:-:S04]  /*15f0*/  IMAD.WIDE.U32 R46, R49, 0x4, R34 ;  /* 0x00000004312e7825 */ /* 0x001fc800078e0022 */
[--C-:B-1----:R-:W-:Y:S01]  /*1600*/  IMAD.WIDE.U32 R44, R51, 0x4, R34.reuse ;  /* 0x00000004332c7825 */ /* 0x102fe200078e0022 */
[----:B------:R-:W2:Y:S03]  /*1610*/  LDG.E R49, desc[UR12][R46.64] ;  /* 0x0000000c2e317981 */ /* 0x000ea6000c1e1900 */
[--C-:B-----5:R-:W-:Y:S01]  /*1620*/  IMAD.WIDE.U32 R36, R53, 0x4, R34.reuse ;  /* 0x0000000435247825 */ /* 0x120fe200078e0022 */
[----:B------:R-:W5:Y:S03]  /*1630*/  LDG.E R51, desc[UR12][R44.64] ;  /* 0x0000000c2c337981 */ /* 0x000f66000c1e1900 */
[----:B------:R-:W-:Y:S01]  /*1640*/  IMAD.WIDE.U32 R34, R55, 0x4, R34 ;  /* 0x0000000437227825 */ /* 0x000fe200078e0022 */
[----:B------:R-:W5:Y:S05]  /*1650*/  LDG.E R53, desc[UR12][R36.64] ;  /* 0x0000000c24357981 */ /* 0x000f6a000c1e1900 */
[----:B------:R-:W5:Y:S01]  /*1660*/  LDG.E R35, desc[UR12][R34.64] ;  /* 0x0000000c22237981 */ /* 0x000f62000c1e1900 */
[C---:B--2---:R-:W-:Y:S01]  /*1670*/  FFMA R43, R48.reuse, R49, R43 ;  /* 0x00000031302b7223 */ /* 0x044fe2000000002b */
[C---:B---3--:R-:W-:Y:S01]  /*1680*/  FFMA R42, R49.reuse, R50, R42 ;  /* 0x00000032312a7223 */ /* 0x048fe2000000002a */
[C---:B----4-:R-:W-:Y:S01]  /*1690*/  FFMA R41, R49.reuse, R52, R41 ;  /* 0x0000003431297223 */ /* 0x050fe20000000029 */
[----:B------:R-:W-:Y:S01]  /*16a0*/  FFMA R40, R49, R54, R40 ;  /* 0x0000003631287223 */ /* 0x000fe20000000028 */
[C---:B-----5:R-:W-:Y:S01]  /*16b0*/  FFMA R9, R48.reuse, R51, R9 ;  /* 0x0000003330097223 */ /* 0x060fe20000000009 */
[C---:B------:R-:W-:Y:S01]  /*16c0*/  FFMA R6, R51.reuse, R50, R6 ;  /* 0x0000003233067223 */ /* 0x040fe20000000006 */
[C---:B------:R-:W-:Y:S01]  /*16d0*/  FFMA R3, R51.reuse, R52, R3 ;  /* 0x0000003433037223 */ /* 0x040fe20000000003 */
[----:B------:R-:W-:Y:S01]  /*16e0*/  FFMA R39, R51, R54, R39 ;  /* 0x0000003633277223 */ /* 0x000fe20000000027 */
[C---:B------:R-:W-:Y:S01]  /*16f0*/  FFMA R8, R48.reuse, R53, R8 ;  /* 0x0000003530087223 */ /* 0x040fe20000000008 */
[C---:B------:R-:W-:Y:S01]  /*1700*/  FFMA R5, R53.reuse, R50, R5 ;  /* 0x0000003235057223 */ /* 0x040fe20000000005 */
[C---:B------:R-:W-:Y:S01]  /*1710*/  FFMA R2, R53.reuse, R52, R2 ;  /* 0x0000003435027223 */ /* 0x040fe20000000002 */
[----:B------:R-:W-:Y:S01]  /*1720*/  FFMA R14, R53, R54, R14 ;  /* 0x00000036350e7223 */ /* 0x000fe2000000000e */
[----:B------:R-:W-:Y:S01]  /*1730*/  FFMA R7, R48, R35, R7 ;  /* 0x0000002330077223 */ /* 0x000fe20000000007 */
[C---:B------:R-:W-:Y:S01]  /*1740*/  FFMA R4, R35.reuse, R50, R4 ;  /* 0x0000003223047223 */ /* 0x040fe20000000004 */
[C---:B------:R-:W-:Y:S01]  /*1750*/  FFMA R0, R35.reuse, R52, R0 ;  /* 0x0000003423007223 */ /* 0x040fe20000000000 */
[----:B------:R-:W-:-:S07]  /*1760*/  FFMA R13, R35, R54, R13 ;  /* 0x00000036230d7223 */ /* 0x000fce000000000d */
.L_x_4:
[----:B------:R-:W0:Y:S01]  /*1770*/  LDCU UR6, c[0x0][0x398] ;  /* 0x00007300ff0677ac */ /* 0x000e220008000800 */
[----:B------:R-:W-:-:S04]  /*1780*/  UIADD3 UR5, UPT, UPT, UR5, 0x1, URZ ;  /* 0x0000000105057890 */ /* 0x000fc8000fffe0ff */
[----:B0-----:R-:W-:-:S09]  /*1790*/  UISETP.NE.AND UP0, UPT, UR5, UR6, UPT ;  /* 0x000000060500728c */ /* 0x001fd2000bf05270 */
[----:B------:R-:W-:Y:S05]  /*17a0*/  BRA.U UP0, `(.L_x_5) ;  /* 0xfffffff100e87547 */ /* 0x000fea000b83ffff */
[----:B------:R-:W0:Y:S01]  /*17b0*/  LDCU UR5, c[0x0][0x394] ;  /* 0x00007280ff0577ac */ /* 0x000e220008000800 */
[----:B------:R-:W-:-:S04]  /*17c0*/  UIADD3 UR4, UPT, UPT, UR4, 0x1, URZ ;  /* 0x0000000104047890 */ /* 0x000fc8000fffe0ff */
[----:B0-----:R-:W-:-:S09]  /*17d0*/  UISETP.NE.AND UP0, UPT, UR4, UR5, UPT ;  /* 0x000000050400728c */ /* 0x001fd2000bf05270 */
[----:B------:R-:W-:Y:S05]  /*17e0*/  BRA.U UP0, `(.L_x_6) ;  /* 0xfffffff100987547 */ /* 0x000fea000b83ffff */
.L_x_1:
[----:B------:R-:W0:Y:S01]  /*17f0*/  LDC R49, c[0x0][0x3a8] ;  /* 0x0000ea00ff317b82 */ /* 0x000e220000000800 */
[----:B------:R-:W1:Y:S01]  /*1800*/  LDCU UR4, c[0x0][0x3a4] ;  /* 0x00007480ff0477ac */ /* 0x000e620008000800 */
[----:B------:R-:W2:Y:S06]  /*1810*/  LDCU UR5, c[0x0][0x388] ;  /* 0x00007100ff0577ac */ /* 0x000eac0008000800 */
[----:B------:R-:W3:Y:S01]  /*1820*/  LDC.64 R16, c[0x0][0x3c0] ;  /* 0x0000f000ff107b82 */ /* 0x000ee20000000a00 */
[----:B0-----:R-:W-:Y:S02]  /*1830*/  IMAD R10, R11, R49, R10 ;  /* 0x000000310b0a7224 */ /* 0x001fe400078e020a */
[----:B-1----:R-:W-:-:S04]  /*1840*/  IMAD R49, R49, UR4, RZ ;  /* 0x0000000431317c24 */ /* 0x002fc8000f8e02ff */
[----:B------:R-:W-:Y:S02]  /*1850*/  IMAD R10, R12, R49, R10 ;  /* 0x000000310c0a7224 */ /* 0x000fe400078e020a */
[----:B--2---:R-:W-:-:S04]  /*1860*/  IMAD R37, R49, UR5, RZ ;  /* 0x0000000531257c24 */ /* 0x004fc8000f8e02ff */
[----:B------:R-:W-:-:S04]  /*1870*/  IMAD R11, R15, R37, R10 ;  /* 0x000000250f0b7224 */ /* 0x000fc800078e020a */
[----:B---3--:R-:W-:-:S05]  /*1880*/  IMAD.WIDE R10, R11, 0x4, R16 ;  /* 0x000000040b0a7825 */ /* 0x008fca00078e0210 */
[----:B------:R0:W-:Y:S01]  /*1890*/  STG.E desc[UR12][R10.64], R43 ;  /* 0x0000002b0a007986 */ /* 0x0001e2000c10190c */
[----:B------:R-:W-:-:S04]  /*18a0*/  IMAD.WIDE R22, R37, 0x4, R10 ;  /* 0x0000000425167825 */ /* 0x000fc800078e020a */
[----:B------:R-:W-:-:S04]  /*18b0*/  IMAD.WIDE R16, R49, 0x4, R10 ;  /* 0x0000000431107825 */ /* 0x000fc800078e020a */
[--C-:B------:R-:W-:Y:S01]  /*18c0*/  IMAD.WIDE R28, R37, 0x4, R22.reuse ;  /* 0x00000004251c7825 */ /* 0x100fe200078e0216 */
[----:B------:R1:W-:Y:S03]  /*18d0*/  STG.E desc[UR12][R16.64], R9 ;  /* 0x0000000910007986 */ /* 0x0003e6000c10190c */
[----:B------:R-:W-:-:S04]  /*18e0*/  IMAD.WIDE R24, R49, 0x4, R22 ;  /* 0x0000000431187825 */ /* 0x000fc800078e0216 */
[----:B------:R-:W-:-:S04]  /*18f0*/  IMAD.WIDE R18, R49, 0x4, R16 ;  /* 0x0000000431127825 */ /* 0x000fc800078e0210 */
[--C-:B------:R-:W-:Y:S01]  /*1900*/  IMAD.WIDE R36, R37, 0x4, R28.reuse ;  /* 0x0000000425247825 */ /* 0x100fe200078e021c */
[----:B------:R-:W-:Y:S03]  /*1910*/  STG.E desc[UR12][R18.64], R8 ;  /* 0x0000000812007986 */ /* 0x000fe6000c10190c */
[----:B------:R-:W-:-:S04]  /*1920*/  IMAD.WIDE R30, R49, 0x4, R28 ;  /* 0x00000004311e7825 */ /* 0x000fc800078e021c */
[----:B------:R-:W-:-:S04]  /*1930*/  IMAD.WIDE R26, R49, 0x4, R24 ;  /* 0x00000004311a7825 */ /* 0x000fc800078e0218 */
[----:B------:R-:W-:-:S04]  /*1940*/  IMAD.WIDE R20, R49, 0x4, R18 ;  /* 0x0000000431147825 */ /* 0x000fc800078e0212 */
[C---:B------:R-:W-:Y:S01]  /*1950*/  IMAD.WIDE R44, R49.reuse, 0x4, R36 ;  /* 0x00000004312c7825 */ /* 0x040fe200078e0224 */
[----:B------:R-:W-:Y:S03]  /*1960*/  STG.E desc[UR12][R20.64], R7 ;  /* 0x0000000714007986 */ /* 0x000fe6000c10190c */
[C---:B------:R-:W-:Y:S01]  /*1970*/  IMAD.WIDE R32, R49.reuse, 0x4, R30 ;  /* 0x0000000431207825 */ /* 0x040fe200078e021e */
[----:B------:R-:W-:Y:S03]  /*1980*/  STG.E desc[UR12][R22.64], R42 ;  /* 0x0000002a16007986 */ /* 0x000fe6000c10190c */
[C---:B0-----:R-:W-:Y:S01]  /*1990*/  IMAD.WIDE R10, R49.reuse, 0x4, R26 ;  /* 0x00000004310a7825 */ /* 0x041fe200078e021a */
[----:B------:R-:W-:Y:S03]  /*19a0*/  STG.E desc[UR12][R24.64], R6 ;  /* 0x0000000618007986 */ /* 0x000fe6000c10190c */
[C---:B------:R-:W-:Y:S01]  /*19b0*/  IMAD.WIDE R46, R49.reuse, 0x4, R44 ;  /* 0x00000004312e7825 */ /* 0x040fe200078e022c */
[----:B------:R-:W-:Y:S03]  /*19c0*/  STG.E desc[UR12][R26.64], R5 ;  /* 0x000000051a007986 */ /* 0x000fe6000c10190c */
[C---:B------:R-:W-:Y:S01]  /*19d0*/  IMAD.WIDE R34, R49.reuse, 0x4, R32 ;  /* 0x0000000431227825 */ /* 0x040fe200078e0220 */
[----:B------:R-:W-:Y:S03]  /*19e0*/  STG.E desc[UR12][R10.64], R4 ;  /* 0x000000040a007986 */ /* 0x000fe6000c10190c */
[----:B-1----:R-:W-:Y:S01]  /*19f0*/  IMAD.WIDE R16, R49, 0x4, R46 ;  /* 0x0000000431107825 */ /* 0x002fe200078e022e */
[----:B------:R-:W-:Y:S04]  /*1a00*/  STG.E desc[UR12][R28.64], R41 ;  /* 0x000000291c007986 */ /* 0x000fe8000c10190c */
[----:B------:R-:W-:Y:S04]  /*1a10*/  STG.E desc[UR12][R30.64], R3 ;  /* 0x000000031e007986 */ /* 0x000fe8000c10190c */
[----:B------:R-:W-:Y:S04]  /*1a20*/  STG.E desc[UR12][R32.64], R2 ;  /* 0x0000000220007986 */ /* 0x000fe8000c10190c */
[----:B------:R-:W-:Y:S04]  /*1a30*/  STG.E desc[UR12][R34.64], R0 ;  /* 0x0000000022007986 */ /* 0x000fe8000c10190c */
[----:B------:R-:W-:Y:S04]  /*1a40*/  STG.E desc[UR12][R36.64], R40 ;  /* 0x0000002824007986 */ /* 0x000fe8000c10190c */
[----:B------:R-:W-:Y:S04]  /*1a50*/  STG.E desc[UR12][R44.64], R39 ;  /* 0x000000272c007986 */ /* 0x000fe8000c10190c */
[----:B------:R-:W-:Y:S04]  /*1a60*/  STG.E desc[UR12][R46.64], R14 ;  /* 0x0000000e2e007986 */ /* 0x000fe8000c10190c */
[----:B------:R-:W-:Y:S01]  /*1a70*/  STG.E desc[UR12][R16.64], R13 ;  /* 0x0000000d10007986 */ /* 0x000fe2000c10190c */
[----:B------:R-:W-:Y:S05]  /*1a80*/  EXIT ;  /* 0x000000000000794d */ /* 0x000fea0003800000 */
.L_x_0:
[----:B------:R-:W0:Y:S02]  /*1a90*/  LDCU UR16, c[0x0][0x384] ;  /* 0x00007080ff1077ac */ /* 0x000e240008000800 */
[----:B0-----:R-:W-:-:S09]  /*1aa0*/  UISETP.GT.AND UP0, UPT, UR16, 0xff, UPT ;  /* 0x000000ff1000788c */ /* 0x001fd2000bf04270 */
[----:B------:R-:W-:Y:S05]  /*1ab0*/  BRA.U UP0, `(.L_x_7) ;  /* 0x0000001100707547 */ /* 0x000fea000b800000 */
        /* <DEDUP_REMOVED lines=12> */
[----:B------:R-:W0:Y:S01]  /*1b80*/  LDCU UR4, c[0x0][0x394] ;  /* 0x00007280ff0477ac */ /* 0x000e220008000800 */
[----:B------:R-:W-:Y:S01]  /*1b90*/  IABS R8, R0 ;  /* 0x0000000000087213 */ /* 0x000fe20000000000 */
[----:B------:R-:W-:Y:S01]  /*1ba0*/  HFMA2 R17, -RZ, RZ, 0, 0 ;  /* 0x00000000ff117431 */ /* 0x000fe200000001ff */
[----:B------:R-:W1:Y:S01]  /*1bb0*/  I2F.RP R5, R4 ;  /* 0x0000000400057306 */ /* 0x000e620000209400 */
[----:B------:R-:W-:-:S07]  /*1bc0*/  IABS R10, R11 ;  /* 0x0000000b000a7213 */ /* 0x000fce0000000000 */
[----:B-1----:R-:W1:Y:S01]  /*1bd0*/  MUFU.RCP R5, R5 ;  /* 0x0000000500057308 */ /* 0x002e620000001000 */
[----:B0-----:R-:W-:Y:S01]  /*1be0*/  UISETP.NE.AND UP0, UPT, UR4, URZ, UPT ;  /* 0x000000ff0400728c */ /* 0x001fe2000bf05270 */
[----:B-1----:R-:W-:-:S06]  /*1bf0*/  IADD3 R2, PT, PT, R5, 0xffffffe, RZ ;  /* 0x0ffffffe05027810 */ /* 0x002fcc0007ffe0ff */
[----:B------:R-:W0:Y:S08]  /*1c00*/  I2F.RP R5, R10 ;  /* 0x0000000a00057306 */ /* 0x000e300000209400 */
[----:B------:R1:W2:Y:S08]  /*1c10*/  F2I.FTZ.U32.TRUNC.NTZ R3, R2 ;  /* 0x0000000200037305 */ /* 0x0002b0000021f000 */
[----:B0-----:R-:W0:Y:S01]  /*1c20*/  MUFU.RCP R5, R5 ;  /* 0x0000000500057308 */ /* 0x001e220000001000 */
[----:B-1----:R-:W-:Y:S01]  /*1c30*/  HFMA2 R2, -RZ, RZ, 0, 0 ;  /* 0x00000000ff027431 */ /* 0x002fe200000001ff */
[----:B--2---:R-:W-:-:S05]  /*1c40*/  IADD3 R7, PT, PT, RZ, -R3, RZ ;  /* 0x80000003ff077210 */ /* 0x004fca0007ffe0ff */
[----:B------:R-:W-:-:S04]  /*1c50*/  IMAD R7, R7, R4, RZ ;  /* 0x0000000407077224 */ /* 0x000fc800078e02ff */
[----:B------:R-:W-:Y:S01]  /*1c60*/  IMAD.HI.U32 R7, R3, R7, R2 ;  /* 0x0000000703077227 */ /* 0x000fe200078e0002 */
[----:B0-----:R-:W-:Y:S02]  /*1c70*/  IADD3 R9, PT, PT, R5, 0xffffffe, RZ ;  /* 0x0ffffffe05097810 */ /* 0x001fe40007ffe0ff */
[----:B------:R-:W-:-:S03]  /*1c80*/  LOP3.LUT R2, R0, R13, RZ, 0x3c, !PT ;  /* 0x0000000d00027212 */ /* 0x000fc600078e3cff */
[----:B------:R-:W-:Y:S01]  /*1c90*/  IMAD.HI.U32 R7, R7, R8, RZ ;  /* 0x0000000807077227 */ /* 0x000fe200078e00ff */
[----:B------:R-:W-:-:S03]  /*1ca0*/  ISETP.GE.AND P0, PT, R2, RZ, PT ;  /* 0x000000ff0200720c */ /* 0x000fc60003f06270 */
[----:B------:R-:W-:Y:S01]  /*1cb0*/  HFMA2 R2, -RZ, RZ, 0, 0 ;  /* 0x00000000ff027431 */ /* 0x000fe200000001ff */
[----:B------:R-:W-:-:S05]  /*1cc0*/  IADD3 R3, PT, PT, -R7, RZ, RZ ;  /* 0x000000ff07037210 */ /* 0x000fca0007ffe1ff */
[----:B------:R-:W-:-:S05]  /*1cd0*/  IMAD R3, R4, R3, R8 ;  /* 0x0000000304037224 */ /* 0x000fca00078e0208 */
[----:B------:R-:W-:-:S13]  /*1ce0*/  ISETP.GT.U32.AND P2, PT, R4, R3, PT ;  /* 0x000000030400720c */ /* 0x000fda0003f44070 */
[-C--:B------:R-:W-:Y:S02]  /*1cf0*/  @!P2 IADD3 R3, PT, PT, R3, -R4.reuse, RZ ;  /* 0x800000040303a210 */ /* 0x080fe40007ffe0ff */
[----:B------:R-:W-:Y:S02]  /*1d00*/  @!P2 IADD3 R7, PT, PT, R7, 0x1, RZ ;  /* 0x000000010707a810 */ /* 0x000fe40007ffe0ff */
[----:B------:R-:W-:Y:S02]  /*1d10*/  ISETP.GE.U32.AND P1, PT, R3, R4, PT ;  /* 0x000000040300720c */ /* 0x000fe40003f26070 */
[----:B------:R-:W0:Y:S01]  /*1d20*/  F2I.FTZ.U32.TRUNC.NTZ R3, R9 ;  /* 0x0000000900037305 */ /* 0x000e22000021f000 */
[----:B------:R-:W-:-:S10]  /*1d30*/  ISETP.NE.AND P2, PT, R13, RZ, PT ;  /* 0x000000ff0d00720c */ /* 0x000fd40003f45270 */
[----:B------:R-:W-:-:S04]  /*1d40*/  @P1 IADD3 R7, PT, PT, R7, 0x1, RZ ;  /* 0x0000000107071810 */ /* 0x000fc80007ffe0ff */
[----:B------:R-:W-:Y:S02]  /*1d50*/  MOV R8, R7 ;  /* 0x0000000700087202 */ /* 0x000fe40000000f00 */
[----:B0-----:R-:W-:Y:S02]  /*1d60*/  IADD3 R5, PT, PT, RZ, -R3, RZ ;  /* 0x80000003ff057210 */ /* 0x001fe40007ffe0ff */
[----:B------:R-:W-:Y:S02]  /*1d70*/  @!P0 IADD3 R8, PT, PT, -R8, RZ, RZ ;  /* 0x000000ff08088210 */ /* 0x000fe40007ffe1ff */
[----:B------:R-:W-:Y:S01]  /*1d80*/  @!P2 LOP3.LUT R8, RZ, R13, RZ, 0x33, !PT ;  /* 0x0000000dff08a212 */ /* 0x000fe200078e33ff */
[----:B------:R-:W-:Y:S01]  /*1d90*/  IMAD R5, R5, R10, RZ ;  /* 0x0000000a05057224 */ /* 0x000fe200078e02ff */
[----:B------:R-:W-:Y:S02]  /*1da0*/  IABS R7, R6 ;  /* 0x0000000600077213 */ /* 0x000fe40000000000 */
[----:B------:R-:W-:Y:S01]  /*1db0*/  IABS R4, R8 ;  /* 0x0000000800047213 */ /* 0x000fe20000000000 */
[----:B------:R-:W-:Y:S01]  /*1dc0*/  IMAD.HI.U32 R2, R3, R5, R2 ;  /* 0x0000000503027227 */ /* 0x000fe200078e0002 */
[----:B------:R-:W0:Y:S02]  /*1dd0*/  I2F.RP R9, R7 ;  /* 0x0000000700097306 */ /* 0x000e240000209400 */
[----:B------:R-:W-:-:S05]  /*1de0*/  MOV R3, R4 ;  /* 0x0000000400037202 */ /* 0x000fca0000000f00 */
[----:B------:R-:W-:-:S05]  /*1df0*/  IMAD.HI.U32 R2, R2, R3, RZ ;  /* 0x0000000302027227 */ /* 0x000fca00078e00ff */
[----:B------:R-:W-:Y:S01]  /*1e00*/  IADD3 R4, PT, PT, -R2, RZ, RZ ;  /* 0x000000ff02047210 */ /* 0x000fe20007ffe1ff */
[----:B0-----:R-:W0:Y:S04]  /*1e10*/  MUFU.RCP R9, R9 ;  /* 0x0000000900097308 */ /* 0x001e280000001000 */
[----:B------:R-:W-:Y:S01]  /*1e20*/  IMAD R3, R10, R4, R3 ;  /* 0x000000040a037224 */ /* 0x000fe200078e0203 */
[----:B------:R-:W-:-:S04]  /*1e30*/  LOP3.LUT R4, R8, R11, RZ, 0x3c, !PT ;  /* 0x0000000b08047212 */ /* 0x000fc800078e3cff */
[----:B------:R-:W-:Y:S02]  /*1e40*/  ISETP.GT.U32.AND P2, PT, R10, R3, PT ;  /* 0x000000030a00720c */ /* 0x000fe40003f44070 */
[----:B------:R-:W-:-:S11]  /*1e50*/  ISETP.GE.AND P0, PT, R4, RZ, PT ;  /* 0x000000ff0400720c */ /* 0x000fd60003f06270 */
[-C--:B------:R-:W-:Y:S02]  /*1e60*/  @!P2 IADD3 R3, PT, PT, R3, -R10.reuse, RZ ;  /* 0x8000000a0303a210 */ /* 0x080fe40007ffe0ff */
[----:B------:R-:W-:Y:S02]  /*1e70*/  @!P2 IADD3 R2, PT, PT, R2, 0x1, RZ ;  /* 0x000000010202a810 */ /* 0x000fe40007ffe0ff */
[----:B------:R-:W-:Y:S02]  /*1e80*/  ISETP.GE.U32.AND P1, PT, R3, R10, PT ;  /* 0x0000000a0300720c */ /* 0x000fe40003f26070 */
[----:B0-----:R-:W-:Y:S02]  /*1e90*/  IADD3 R3, PT, PT, R9, 0xffffffe, RZ ;  /* 0x0ffffffe09037810 */ /* 0x001fe40007ffe0ff */
[----:B------:R-:W-:-:S04]  /*1ea0*/  ISETP.NE.AND P2, PT, R11, RZ, PT ;  /* 0x000000ff0b00720c */ /* 0x000fc80003f45270 */
[----:B------:R-:W0:Y:S05]  /*1eb0*/  F2I.FTZ.U32.TRUNC.NTZ R3, R3 ;  /* 0x0000000300037305 */ /* 0x000e2a000021f000 */
[----:B------:R-:W-:-:S04]  /*1ec0*/  @P1 IADD3 R2, PT, PT, R2, 0x1, RZ ;  /* 0x0000000102021810 */ /* 0x000fc80007ffe0ff */
[----:B------:R-:W-:-:S04]  /*1ed0*/  MOV R5, R2 ;  /* 0x0000000200057202 */ /* 0x000fc80000000f00 */
[----:B------:R-:W-:Y:S02]  /*1ee0*/  @!P0 IADD3 R5, PT, PT, -R5, RZ, RZ ;  /* 0x000000ff05058210 */ /* 0x000fe40007ffe1ff */
[----:B0-----:R-:W-:Y:S02]  /*1ef0*/  IADD3 R2, PT, PT, RZ, -R3, RZ ;  /* 0x80000003ff027210 */ /* 0x001fe40007ffe0ff */
[----:B------:R-:W-:-:S03]  /*1f00*/  @!P2 LOP3.LUT R5, RZ, R11, RZ, 0x33, !PT ;  /* 0x0000000bff05a212 */ /* 0x000fc600078e33ff */
[----:B------:R-:W-:Y:S02]  /*1f10*/  IMAD R15, R2, R7, RZ ;  /* 0x00000007020f7224 */ /* 0x000fe400078e02ff */
[----:B------:R-:W-:Y:S01]  /*1f20*/  HFMA2 R2, -RZ, RZ, 0, 0 ;  /* 0x00000000ff027431 */ /* 0x000fe200000001ff */
[C---:B------:R-:W-:Y:S02]  /*1f30*/  SHF.L.U32 R9, R5.reuse, 0x3, RZ ;  /* 0x0000000305097819 */ /* 0x040fe400000006ff */
[----:B------:R-:W-:Y:S02]  /*1f40*/  IADD3 R5, PT, PT, -R5, RZ, RZ ;  /* 0x000000ff05057210 */ /* 0x000fe40007ffe1ff */
[----:B------:R-:W-:-:S03]  /*1f50*/  IABS R4, R9 ;  /* 0x0000000900047213 */ /* 0x000fc60000000000 */
[----:B------:R-:W-:Y:S01]  /*1f60*/  IMAD R5, R11, R5, R8 ;  /* 0x000000050b057224 */ /* 0x000fe200078e0208 */
[----:B------:R-:W-:Y:S01]  /*1f70*/  CS2R R10, SRZ ;  /* 0x00000000000a7805 */ /* 0x000fe2000001ff00 */
[----:B------:R-:W-:Y:S01]  /*1f80*/  IMAD.HI.U32 R15, R3, R15, R2 ;  /* 0x0000000f030f7227 */ /* 0x000fe200078e0002 */
[----:B------:R-:W-:-:S05]  /*1f90*/  MOV R2, R4 ;  /* 0x0000000400027202 */ /* 0x000fca0000000f00 */
[----:B------:R-:W-:-:S05]  /*1fa0*/  IMAD.HI.U32 R4, R15, R2, RZ ;  /* 0x000000020f047227 */ /* 0x000fca00078e00ff */
[----:B------:R-:W-:-:S05]  /*1fb0*/  IADD3 R3, PT, PT, -R4, RZ, RZ ;  /* 0x000000ff04037210 */ /* 0x000fca0007ffe1ff */
[----:B------:R-:W-:Y:S01]  /*1fc0*/  IMAD R2, R7, R3, R2 ;  /* 0x0000000307027224 */ /* 0x000fe200078e0202 */
[----:B------:R-:W-:-:S04]  /*1fd0*/  IADD3 R3, PT, PT, -R8, RZ, RZ ;  /* 0x000000ff08037210 */ /* 0x000fc80007ffe1ff */
[----:B------:R-:W-:Y:S01]  /*1fe0*/  ISETP.GT.U32.AND P2, PT, R7, R2, PT ;  /* 0x000000020700720c */ /* 0x000fe20003f44070 */
[----:B------:R-:W-:Y:S01]  /*1ff0*/  IMAD R0, R13, R3, R0 ;  /* 0x000000030d007224 */ /* 0x000fe200078e0200 */
[----:B------:R-:W-:-:S11]  /*2000*/  CS2R R12, SRZ ;  /* 0x00000000000c7805 */ /* 0x000fd6000001ff00 */
[-C--:B------:R-:W-:Y:S02]  /*2010*/  @!P2 IADD3 R2, PT, PT, R2, -R7.reuse, RZ ;  /* 0x800000070202a210 */ /* 0x080fe40007ffe0ff */
[----:B------:R-:W-:Y:S02]  /*2020*/  @!P2 IADD3 R4, PT, PT, R4, 0x1, RZ ;  /* 0x000000010404a810 */ /* 0x000fe40007ffe0ff */
[----:B------:R-:W-:Y:S02]  /*2030*/  ISETP.GE.U32.AND P1, PT, R2, R7, PT ;  /* 0x000000070200720c */ /* 0x000fe40003f26070 */
[----:B------:R-:W-:Y:S02]  /*2040*/  LOP3.LUT R2, R9, R6, RZ, 0x3c, !PT ;  /* 0x0000000609027212 */ /* 0x000fe400078e3cff */
[----:B------:R-:W-:Y:S02]  /*2050*/  ISETP.NE.AND P2, PT, R6, RZ, PT ;  /* 0x000000ff0600720c */ /* 0x000fe40003f45270 */
[----:B------:R-:W-:-:S07]  /*2060*/  ISETP.GE.AND P0, PT, R2, RZ, PT ;  /* 0x000000ff0200720c */ /* 0x000fce0003f06270 */
[----:B------:R-:W-:-:S06]  /*2070*/  @P1 IADD3 R4, PT, PT, R4, 0x1, RZ ;  /* 0x0000000104041810 */ /* 0x000fcc0007ffe0ff */
[----:B------:R-:W-:Y:S02]  /*2080*/  @!P0 IADD3 R4, PT, PT, -R4, RZ, RZ ;  /* 0x000000ff04048210 */ /* 0x000fe40007ffe1ff */
[----:B------:R-:W-:-:S04]  /*2090*/  @!P2 LOP3.LUT R4, RZ, R6, RZ, 0x33, !PT ;  /* 0x00000006ff04a212 */ /* 0x000fc800078e33ff */
[----:B------:R-:W-:-:S05]  /*20a0*/  IADD3 R7, PT, PT, -R4, RZ, RZ ;  /* 0x000000ff04077210 */ /* 0x000fca0007ffe1ff */
[----:B------:R-:W-:Y:S01]  /*20b0*/  IMAD R6, R6, R7, R9 ;  /* 0x0000000706067224 */ /* 0x000fe200078e0209 */
[----:B------:R-:W-:Y:S02]  /*20c0*/  MOV R7, RZ ;  /* 0x000000ff00077202 */ /* 0x000fe40000000f00 */
[----:B------:R-:W-:Y:S01]  /*20d0*/  CS2R R8, SRZ ;  /* 0x0000000000087805 */ /* 0x000fe2000001ff00 */
[----:B------:R-:W-:Y:S06]  /*20e0*/  BRA.U !UP0, `(.L_x_8) ;  /* 0x00000009087c7547 */ /* 0x000fec000b800000 */
[----:B------:R-:W0:Y:S01]  /*20f0*/  LDCU UR6, c[0x0][0x398] ;  /* 0x00007300ff0677ac */ /* 0x000e220008000800 */
[----:B------:R-:W-:-:S04]  /*2100*/  UISETP.NE.AND UP0, UPT, UR16, URZ, UPT ;  /* 0x000000ff1000728c */ /* 0x000fc8000bf05270 */
[----:B0-----:R-:W-:-:S09]  /*2110*/  UISETP.EQ.OR UP0, UPT, UR6, URZ, !UP0 ;  /* 0x000000ff0600728c */ /* 0x001fd2000c702670 */
[----:B------:R-:W-:Y:S05]  /*2120*/  BRA.U UP0, `(.L_x_8) ;  /* 0x00000009006c7547 */ /* 0x000fea000b800000 */
[----:B------:R-:W-:Y:S01]  /*2130*/  UIMAD UR5, UR4, UR16, URZ ;  /* 0x00000010040572a4 */ /* 0x000fe2000f8e02ff */
[----:B------:R-:W-:Y:S01]  /*2140*/  HFMA2 R7, -RZ, RZ, 0, 0 ;  /* 0x00000000ff077431 */ /* 0x000fe200000001ff */
[----:B------:R-:W-:Y:S01]  /*2150*/  UIMAD UR7, UR4, UR6, URZ ;  /* 0x00000006040772a4 */ /* 0x000fe2000f8e02ff */
[----:B------:R-:W-:Y:S01]  /*2160*/  CS2R R12, SRZ ;  /* 0x00000000000c7805 */ /* 0x000fe2000001ff00 */
[----:B------:R-:W-:Y:S01]  /*2170*/  UIMAD UR6, UR5, UR6, URZ ;  /* 0x00000006050672a4 */ /* 0x000fe2000f8e02ff */
[----:B------:R-:W-:Y:S02]  /*2180*/  CS2R R10, SRZ ;  /* 0x00000000000a7805 */ /* 0x000fe4000001ff00 */
[----:B------:R-:W-:Y:S02]  /*2190*/  CS2R R8, SRZ ;  /* 0x0000000000087805 */ /* 0x000fe4000001ff00 */
[----:B------:R-:W-:Y:S01]  /*21a0*/  MOV R17, RZ ;  /* 0x000000ff00117202 */ /* 0x000fe20000000f00 */
[----:B------:R-:W-:Y:S01]  /*21b0*/  ULOP3.LUT UR8, UR16, 0xfffffffe, URZ, 0xc0, !UPT ;  /* 0xfffffffe10087892 */ /* 0x000fe2000f8ec0ff */
[----:B------:R-:W-:Y:S01]  /*21c0*/  IMAD R15, R6, UR6, RZ ;  /* 0x00000006060f7c24 */ /* 0x000fe2000f8e02ff */
[----:B------:R-:W-:-:S10]  /*21d0*/  UMOV UR4, URZ ;  /* 0x000000ff00047c82 */ /* 0x000fd40008000000 */
.L_x_13:
[----:B------:R-:W0:Y:S01]  /*21e0*/  LDC.64 R2, c[0x0][0x398] ;  /* 0x0000e600ff027b82 */ /* 0x000e220000000a00 */
[----:B------:R-:W1:Y:S01]  /*21f0*/  LDCU UR5, c[0x0][0x394] ;  /* 0x00007280ff0577ac */ /* 0x000e620008000800 */
[----:B0-----:R-:W-:Y:S02]  /*2200*/  IMAD R16, R5, R3, UR4 ;  /* 0x0000000405107e24 */ /* 0x001fe4000f8e0203 */
[----:B------:R-:W-:Y:S01]  /*2210*/  IMAD R14, R2, UR4, R15 ;  /* 0x00000004020e7c24 */ /* 0x000fe2000f8e020f */
[----:B------:R-:W-:-:S04]  /*2220*/  UIADD3 UR4, UPT, UPT, UR4, 0x1, URZ ;  /* 0x0000000104047890 */ /* 0x000fc8000fffe0ff */
[----:B-1----:R-:W-:-:S03]  /*2230*/  UISETP.NE.AND UP1, UPT, UR4, UR5, UPT ;  /* 0x000000050400728c */ /* 0x002fc6000bf25270 */
[----:B------:R-:W-:-:S08]  /*2240*/  UMOV UR5, URZ ;  /* 0x000000ff00057c82 */ /* 0x000fd00008000000 */
.L_x_12:
[----:B------:R-:W0:Y:S01]  /*2250*/  LDCU UR9, c[0x0][0x384] ;  /* 0x00007080ff0977ac */ /* 0x000e220008000800 */
[----:B------:R-:W1:Y:S01]  /*2260*/  LDC R3, c[0x0][0x3a0] ;  /* 0x0000e800ff037b82 */ /* 0x000e620000000800 */
[----:B------:R-:W-:Y:S01]  /*2270*/  IADD3 R19, PT, PT, R14, UR5, RZ ;  /* 0x000000050e137c10 */ /* 0x000fe2000fffe0ff */
[----:B------:R-:W-:Y:S01]  /*2280*/  HFMA2 R22, -RZ, RZ, 0, 0 ;  /* 0x00000000ff167431 */ /* 0x000fe200000001ff */
[----:B------:R-:W2:Y:S01]  /*2290*/  LDCU UR10, c[0x0][0x398] ;  /* 0x00007300ff0a77ac */ /* 0x000ea20008000800 */
[----:B0-----:R-:W-:Y:S01]  /*22a0*/  UISETP.NE.AND UP2, UPT, UR9, 0x1, UPT ;  /* 0x000000010900788c */ /* 0x001fe2000bf45270 */
[----:B-1----:R-:W-:Y:S01]  /*22b0*/  IMAD R18, R0, R3, UR5 ;  /* 0x0000000500127e24 */ /* 0x002fe2000f8e0203 */
[----:B------:R-:W-:-:S04]  /*22c0*/  UIADD3 UR5, UPT, UPT, UR5, 0x1, URZ ;  /* 0x0000000105057890 */ /* 0x000fc8000fffe0ff */
[----:B--2---:R-:W-:-:S03]  /*22d0*/  UISETP.NE.AND UP0, UPT, UR5, UR10, UPT ;  /* 0x0000000a0500728c */ /* 0x004fc6000bf05270 */
[----:B------:R-:W-:Y:S08]  /*22e0*/  BRA.U !UP2, `(.L_x_9) ;  /* 0x000000050a487547 */ /* 0x000ff0000b800000 */
[----:B------:R-:W-:Y:S01]  /*22f0*/  MOV R20, RZ ;  /* 0x000000ff00147202 */ /* 0x000fe20000000f00 */
[----:B------:R-:W0:Y:S01]  /*2300*/  LDCU UR10, c[0x0][0x38c] ;  /* 0x00007180ff0a77ac */ /* 0x000e220008000800 */
[----:B------:R-:W1:Y:S05]  /*2310*/  LDCU UR11, c[0x0][0x390] ;  /* 0x00007200ff0b77ac */ /* 0x000e6a0008000800 */
.L_x_10:
[----:B------:R-:W-:Y:S01]  /*2320*/  IMAD R21, R4, UR9, R20 ;  /* 0x0000000904157c24 */ /* 0x000fe2000f8e0214 */
[----:B------:R-:W2:Y:S03]  /*2330*/  LDC.64 R28, c[0x0][0x3b0] ;  /* 0x0000ec00ff1c7b82 */ /* 0x000ea60000000a00 */
[----:B0-----:R-:W-:-:S04]  /*2340*/  IMAD R21, R21, UR10, R16 ;  /* 0x0000000a15157c24 */ /* 0x001fc8000f8e0210 */
[C---:B-1----:R-:W-:Y:S01]  /*2350*/  IMAD R25, R21.reuse, UR11, R18 ;  /* 0x0000000b15197c24 */ /* 0x042fe2000f8e0212 */
[----:B------:R-:W0:Y:S01]  /*2360*/  LDC.64 R2, c[0x0][0x3b8] ;  /* 0x0000ee00ff027b82 */ /* 0x000e220000000a00 */
[----:B------:R-:W-:Y:S01]  /*2370*/  IADD3 R23, PT, PT, R21, UR10, RZ ;  /* 0x0000000a15177c10 */ /* 0x000fe2000fffe0ff */
[----:B------:R-:W-:-:S04]  /*2380*/  IMAD R21, R20, UR7, R19 ;  /* 0x0000000714157c24 */ /* 0x000fc8000f8e0213 */
[----:B------:R-:W-:Y:S01]  /*2390*/  IMAD R23, R23, UR11, R18 ;  /* 0x0000000b17177c24 */ /* 0x000fe2000f8e0212 */
[C---:B------:R-:W-:Y:S02]  /*23a0*/  IADD3 R39, PT, PT, R21.reuse, UR6, RZ ;  /* 0x0000000615277c10 */ /* 0x040fe4000fffe0ff */
[----:B------:R-:W-:Y:S02]  /*23b0*/  IADD3 R37, PT, PT, R21, UR7, RZ ;  /* 0x0000000715257c10 */ /* 0x000fe4000fffe0ff */
[----:B------:R-:W-:-:S04]  /*23c0*/  IADD3 R33, PT, PT, R39, UR6, RZ ;  /* 0x0000000627217c10 */ /* 0x000fc8000fffe0ff */
[----:B------:R-:W-:Y:S01]  /*23d0*/  IADD3 R35, PT, PT, R33, UR6, RZ ;  /* 0x0000000621237c10 */ /* 0x000fe2000fffe0ff */
[----:B--2---:R-:W-:-:S03]  /*23e0*/  IMAD.WIDE.U32 R24, R25, 0x4, R28 ;  /* 0x0000000419187825 */ /* 0x004fc600078e001c */
[----:B------:R-:W-:Y:S01]  /*23f0*/  IADD3 R45, PT, PT, R35, UR6, RZ ;  /* 0x00000006232d7c10 */ /* 0x000fe2000fffe0ff */
[----:B------:R-:W-:Y:S01]  /*2400*/  IMAD.WIDE.U32 R28, R23, 0x4, R28 ;  /* 0x00000004171c7825 */ /* 0x000fe200078e001c */
[----:B------:R-:W-:Y:S01]  /*2410*/  IADD3 R43, PT, PT, R33, UR7, RZ ;  /* 0x00000007212b7c10 */ /* 0x000fe2000fffe0ff */
[----:B------:R-:W2:Y:S01]  /*2420*/  LDG.E R22, desc[UR12][R24.64] ;  /* 0x0000000c18167981 */ /* 0x000ea2000c1e1900 */
[----:B------:R-:W-:Y:S01]  /*2430*/  IADD3 R47, PT, PT, R45, UR6, RZ ;  /* 0x000000062d2f7c10 */ /* 0x000fe2000fffe0ff */
[----:B0-----:R-:W-:Y:S01]  /*2440*/  IMAD.WIDE.U32 R36, R37, 0x4, R2 ;  /* 0x0000000425247825 */ /* 0x001fe200078e0002 */
[----:B------:R-:W-:-:S03]  /*2450*/  IADD3 R41, PT, PT, R39, UR7, RZ ;  /* 0x0000000727297c10 */ /* 0x000fc6000fffe0ff */
[--C-:B------:R-:W-:Y:S01]  /*2460*/  IMAD.WIDE.U32 R32, R33, 0x4, R2.reuse ;  /* 0x0000000421207825 */ /* 0x100fe200078e0002 */
[----:B------:R-:W-:Y:S01]  /*2470*/  IADD3 R49, PT, PT, R47, UR6, RZ ;  /* 0x000000062f317c10 */ /* 0x000fe2000fffe0ff */
[----:B------:R-:W3:Y:S02]  /*2480*/  LDG.E R36, desc[UR12][R36.64] ;  /* 0x0000000c24247981 */ /* 0x000ee4000c1e1900 */
[--C-:B------:R-:W-:Y:S02]  /*2490*/  IMAD.WIDE.U32 R26, R21, 0x4, R2.reuse ;  /* 0x00000004151a7825 */ /* 0x100fe400078e0002 */
[----:B------:R0:W3:Y:S02]  /*24a0*/  LDG.E R21, desc[UR12][R28.64] ;  /* 0x0000000c1c157981 */ /* 0x0000e4000c1e1900 */
[--C-:B------:R-:W-:Y:S02]  /*24b0*/  IMAD.WIDE.U32 R42, R43, 0x4, R2.reuse ;  /* 0x000000042b2a7825 */ /* 0x100fe400078e0002 */
[----:B------:R-:W2:Y:S02]  /*24c0*/  LDG.E R23, desc[UR12][R26.64] ;  /* 0x0000000c1a177981 */ /* 0x000ea4000c1e1900 */
[----:B------:R-:W-:-:S02]  /*24d0*/  IMAD.WIDE.U32 R38, R39, 0x4, R2 ;  /* 0x0000000427267825 */ /* 0x000fc400078e0002 */
[----:B------:R1:W4:Y:S01]  /*24e0*/  LDG.E R37, desc[UR12][R32.64] ;  /* 0x0000000c20257981 */ /* 0x000322000c1e1900 */
[----:B0-----:R-:W-:Y:S01]  /*24f0*/  IADD3 R29, PT, PT, R35, UR7, RZ ;  /* 0x00000007231d7c10 */ /* 0x001fe2000fffe0ff */
[--C-:B------:R-:W-:Y:S02]  /*2500*/  IMAD.WIDE.U32 R40, R41, 0x4, R2.reuse ;  /* 0x0000000429287825 */ /* 0x100fe400078e0002 */
[----:B------:R0:W5:Y:S02]  /*2510*/  LDG.E R42, desc[UR12][R42.64] ;  /* 0x0000000c2a2a7981 */ /* 0x000164000c1e1900 */
[--C-:B------:R-:W-:Y:S02]  /*2520*/  IMAD.WIDE.U32 R34, R35, 0x4, R2.reuse ;  /* 0x0000000423227825 */ /* 0x100fe400078e0002 */
[----:B------:R-:W5:Y:S01]  /*2530*/  LDG.E R38, desc[UR12][R38.64] ;  /* 0x0000000c26267981 */ /* 0x000f62000c1e1900 */
[----:B-1----:R-:W-:Y:S01]  /*2540*/  IADD3 R33, PT, PT, R49, UR6, RZ ;  /* 0x0000000631217c10 */ /* 0x002fe2000fffe0ff */
[----:B------:R-:W-:-:S02]  /*2550*/  IMAD.WIDE.U32 R28, R29, 0x4, R2 ;  /* 0x000000041d1c7825 */ /* 0x000fc400078e0002 */
[----:B------:R-:W5:Y:S02]  /*2560*/  LDG.E R40, desc[UR12][R40.64] ;  /* 0x0000000c28287981 */ /* 0x000f64000c1e1900 */
[C-C-:B------:R-:W-:Y:S01]  /*2570*/  IMAD.WIDE.U32 R30, R45.reuse, 0x4, R2.reuse ;  /* 0x000000042d1e7825 */ /* 0x140fe200078e0002 */
[----:B------:R-:W-:Y:S01]  /*2580*/  IADD3 R45, PT, PT, R45, UR7, RZ ;  /* 0x000000072d2d7c10 */ /* 0x000fe2000fffe0ff */
[----:B------:R1:W5:Y:S02]  /*2590*/  LDG.E R44, desc[UR12][R34.64] ;  /* 0x0000000c222c7981 */ /* 0x000364000c1e1900 */
[C-C-:B------:R-:W-:Y:S01]  /*25a0*/  IMAD.WIDE.U32 R26, R47.reuse, 0x4, R2.reuse ;  /* 0x000000042f1a7825 */ /* 0x140fe200078e0002 */
[----:B------:R-:W-:Y:S01]  /*25b0*/  IADD3 R47, PT, PT, R47, UR7, RZ ;  /* 0x000000072f2f7c10 */ /* 0x000fe2000fffe0ff */
[----:B------:R-:W5:Y:S02]  /*25c0*/  LDG.E R39, desc[UR12][R30.64] ;  /* 0x0000000c1e277981 */ /* 0x000f64000c1e1900 */
[C-C-:B------:R-:W-:Y:S01]  /*25d0*/  IMAD.WIDE.U32 R24, R49.reuse, 0x4, R2.reuse ;  /* 0x0000000431187825 */ /* 0x140fe200078e0002 */
[----:B------:R-:W-:Y:S01]  /*25e0*/  IADD3 R49, PT, PT, R49, UR7, RZ ;  /* 0x0000000731317c10 */ /* 0x000fe2000fffe0ff */
[----:B------:R1:W5:Y:S01]  /*25f0*/  LDG.E R41, desc[UR12][R28.64] ;  /* 0x0000000c1c297981 */ /* 0x000362000c1e1900 */
[C---:B0-----:R-:W-:Y:S01]  /*2600*/  IADD3 R43, PT, PT, R33.reuse, UR7, RZ ;  /* 0x00000007212b7c10 */ /* 0x041fe2000fffe0ff */
[----:B------:R-:W-:-:S02]  /*2610*/  IMAD.WIDE.U32 R32, R33, 0x4, R2 ;  /* 0x0000000421207825 */ /* 0x000fc400078e0002 */
[----:B------:R-:W5:Y:S02]  /*2620*/  LDG.E R26, desc[UR12][R26.64] ;  /* 0x0000000c1a1a7981 */ /* 0x000f64000c1e1900 */
[--C-:B-1----:R-:W-:Y:S02]  /*2630*/  IMAD.WIDE.U32 R34, R45, 0x4, R2.reuse ;  /* 0x000000042d227825 */ /* 0x102fe400078e0002 */
[----:B------:R2:W5:Y:S02]  /*2640*/  LDG.E R25, desc[UR12][R24.64] ;  /* 0x0000000c18197981 */ /* 0x000564000c1e1900 */
[--C-:B------:R-:W-:Y:S02]  /*2650*/  IMAD.WIDE.U32 R28, R47, 0x4, R2.reuse ;  /* 0x000000042f1c7825 */ /* 0x100fe400078e0002 */
[----:B------:R-:W5:Y:S02]  /*2660*/  LDG.E R32, desc[UR12][R32.64] ;  /* 0x0000000c20207981 */ /* 0x000f64000c1e1900 */
[----:B------:R-:W-:-:S02]  /*2670*/  IMAD.WIDE.U32 R30, R49, 0x4, R2 ;  /* 0x00000004311e7825 */ /* 0x000fc400078e0002 */
[----:B------:R-:W5:Y:S02]  /*2680*/  LDG.E R34, desc[UR12][R34.64] ;  /* 0x0000000c22227981 */ /* 0x000f64000c1e1900 */
[----:B------:R-:W-:Y:S02]  /*2690*/  IMAD.WIDE.U32 R2, R43, 0x4, R2 ;  /* 0x000000042b027825 */ /* 0x000fe400078e0002 */
[----:B------:R-:W5:Y:S04]  /*26a0*/  LDG.E R29, desc[UR12][R28.64] ;  /* 0x0000000c1c1d7981 */ /* 0x000f68000c1e1900 */
[----:B------:R-:W5:Y:S04]  /*26b0*/  LDG.E R31, desc[UR12][R30.64] ;  /* 0x0000000c1e1f7981 */ /* 0x000f68000c1e1900 */
[----:B------:R-:W5:Y:S01]  /*26c0*/  LDG.E R3, desc[UR12][R2.64] ;  /* 0x0000000c02037981 */ /* 0x000f62000c1e1900 */
[----:B------:R-:W-:-:S04]  /*26d0*/  IADD3 R20, PT, PT, R20, 0x2, RZ ;  /* 0x0000000214147810 */ /* 0x000fc80007ffe0ff */
[----:B------:R-:W-:Y:S01]  /*26e0*/  ISETP.NE.AND P0, PT, R20, UR8, PT ;  /* 0x0000000814007c0c */ /* 0x000fe2000bf05270 */
[C---:B--2---:R-:W-:Y:S01]  /*26f0*/  FFMA R24, R22.reuse, R23, R17 ;  /* 0x0000001716187223 */ /* 0x044fe20000000011 */
[----:B----4-:R-:W-:-:S03]  /*2700*/  FFMA R37, R22, R37, R8 ;  /* 0x0000002516257223 */ /* 0x010fc60000000008 */
[C---:B---3--:R-:W-:Y:S01]  /*2710*/  FFMA R17, R21.reuse, R36, R24 ;  /* 0x0000002415117223 */ /* 0x048fe20000000018 */
[----:B-----5:R-:W-:Y:S01]  /*2720*/  FFMA R8, R21, R42, R37 ;  /* 0x0000002a15087223 */ /* 0x020fe20000000025 */
[----:B------:R-:W-:-:S04]  /*2730*/  FFMA R7, R22, R38, R7 ;  /* 0x0000002616077223 */ /* 0x000fc80000000007 */
[----:B------:R-:W-:Y:S01]  /*2740*/  FFMA R7, R21, R40, R7 ;  /* 0x0000002815077223 */ /* 0x000fe20000000007 */
[C---:B------:R-:W-:Y:S01]  /*2750*/  FFMA R44, R22.reuse, R44, R9 ;  /* 0x0000002c162c7223 */ /* 0x040fe20000000009 */
[----:B------:R-:W-:-:S03]  /*2760*/  FFMA R10, R22, R39, R10 ;  /* 0x00000027160a7223 */ /* 0x000fc6000000000a */
[C---:B------:R-:W-:Y:S01]  /*2770*/  FFMA R9, R21.reuse, R41, R44 ;  /* 0x0000002915097223 */ /* 0x040fe2000000002c */
[C---:B------:R-:W-:Y:S01]  /*2780*/  FFMA R26, R22.reuse, R26, R11 ;  /* 0x0000001a161a7223 */ /* 0x040fe2000000000b */
[C---:B------:R-:W-:Y:S01]  /*2790*/  FFMA R12, R22.reuse, R25, R12 ;  /* 0x00000019160c7223 */ /* 0x040fe2000000000c */
[----:B------:R-:W-:Y:S01]  /*27a0*/  FFMA R32, R22, R32, R13 ;  /* 0x0000002016207223 */ /* 0x000fe2000000000d */
[C---:B------:R-:W-:Y:S01]  /*27b0*/  FFMA R10, R21.reuse, R34, R10 ;  /* 0x00000022150a7223 */ /* 0x040fe2000000000a */
[C---:B------:R-:W-:Y:S01]  /*27c0*/  FFMA R11, R21.reuse, R29, R26 ;  /* 0x0000001d150b7223 */ /* 0x040fe2000000001a */
[C---:B------:R-:W-:Y:S01]  /*27d0*/  FFMA R12, R21.reuse, R31, R12 ;  /* 0x0000001f150c7223 */ /* 0x040fe2000000000c */
[----:B------:R-:W-:Y:S01]  /*27e0*/  FFMA R13, R21, R3, R32 ;  /* 0x00000003150d7223 */ /* 0x000fe20000000020 */
[----:B------:R-:W-:Y:S06]  /*27f0*/  @P0 BRA `(.L_x_10) ;  /* 0xfffffff800c80947 */ /* 0x000fec000383ffff */
[----:B------:R-:W-:-:S07]  /*2800*/  MOV R22, UR8 ;  /* 0x0000000800167c02 */ /* 0x000fce0008000f00 */
.L_x_9:
[----:B------:R-:W-:-:S09]  /*2810*/  ULOP3.LUT UP2, URZ, UR9, 0x1, URZ, 0xc0, !UPT ;  /* 0x0000000109ff7892 */ /* 0x000fd2000f84c0ff */
[----:B------:R-:W-:Y:S05]  /*2820*/  BRA.U !UP2, `(.L_x_11) ;  /* 0x000000010aa47547 */ /* 0x000fea000b800000 */
[----:B------:R-:W0:Y:S01]  /*2830*/  LDCU UR10, c[0x0][0x38c] ;  /* 0x00007180ff0a77ac */ /* 0x000e220008000800 */
[----:B------:R-:W-:Y:S01]  /*2840*/  IMAD R23, R22, UR7, R19 ;  /* 0x0000000716177c24 */ /* 0x000fe2000f8e0213 */
[----:B------:R-:W1:Y:S01]  /*2850*/  LDC.64 R20, c[0x0][0x3b0] ;  /* 0x0000ec00ff147b82 */ /* 0x000e620000000a00 */
[----:B------:R-:W-:Y:S01]  /*2860*/  IMAD R19, R4, UR9, R22 ;  /* 0x0000000904137c24 */ /* 0x000fe2000f8e0216 */
[----:B------:R-:W2:Y:S02]  /*2870*/  LDCU UR11, c[0x0][0x390] ;  /* 0x00007200ff0b77ac */ /* 0x000ea40008000800 */
[----:B------:R-:W-:-:S04]  /*2880*/  IADD3 R25, PT, PT, R23, UR6, RZ ;  /* 0x0000000617197c10 */ /* 0x000fc8000fffe0ff */
[----:B------:R-:W3:Y:S01]  /*2890*/  LDC.64 R2, c[0x0][0x3b8] ;  /* 0x0000ee00ff027b82 */ /* 0x000ee20000000a00 */
[----:B------:R-:W-:-:S04]  /*28a0*/  IADD3 R27, PT, PT, R25, UR6, RZ ;  /* 0x00000006191b7c10 */ /* 0x000fc8000fffe0ff */
[----:B------:R-:W-:Y:S01]  /*28b0*/  IADD3 R29, PT, PT, R27, UR6, RZ ;  /* 0x000000061b1d7c10 */ /* 0x000fe2000fffe0ff */
[----:B0-----:R-:W-:-:S03]  /*28c0*/  IMAD R19, R19, UR10, R16 ;  /* 0x0000000a13137c24 */ /* 0x001fc6000f8e0210 */
[----:B------:R-:W-:Y:S01]  /*28d0*/  IADD3 R31, PT, PT, R29, UR6, RZ ;  /* 0x000000061d1f7c10 */ /* 0x000fe2000fffe0ff */
[----:B--2---:R-:W-:-:S03]  /*28e0*/  IMAD R19, R19, UR11, R18 ;  /* 0x0000000b13137c24 */ /* 0x004fc6000f8e0212 */
[----:B------:R-:W-:Y:S01]  /*28f0*/  IADD3 R33, PT, PT, R31, UR6, RZ ;  /* 0x000000061f217c10 */ /* 0x000fe2000fffe0ff */
[----:B-1----:R-:W-:-:S03]  /*2900*/  IMAD.WIDE.U32 R18, R19, 0x4, R20 ;  /* 0x0000000413127825 */ /* 0x002fc600078e0014 */
[----:B------:R-:W-:-:S04]  /*2910*/  IADD3 R35, PT, PT, R33, UR6, RZ ;  /* 0x0000000621237c10 */ /* 0x000fc8000fffe0ff */
[----:B------:R-:W-:Y:S01]  /*2920*/  IADD3 R37, PT, PT, R35, UR6, RZ ;  /* 0x0000000623257c10 */ /* 0x000fe2000fffe0ff */
[----:B------:R-:W2:Y:S01]  /*2930*/  LDG.E R18, desc[UR12][R18.64] ;  /* 0x0000000c12127981 */ /* 0x000ea2000c1e1900 */
[----:B---3--:R-:W-:-:S04]  /*2940*/  IMAD.WIDE.U32 R20, R23, 0x4, R2 ;  /* 0x0000000417147825 */ /* 0x008fc800078e0002 */
[--C-:B------:R-:W-:Y:S02]  /*2950*/  IMAD.WIDE.U32 R22, R25, 0x4, R2.reuse ;  /* 0x0000000419167825 */ /* 0x100fe400078e0002 */
[----:B------:R-:W2:Y:S02]  /*2960*/  LDG.E R20, desc[UR12][R20.64] ;  /* 0x0000000c14147981 */ /* 0x000ea4000c1e1900 */
[--C-:B------:R-:W-:Y:S02]  /*2970*/  IMAD.WIDE.U32 R24, R27, 0x4, R2.reuse ;  /* 0x000000041b187825 */ /* 0x100fe400078e0002 */
[----:B------:R-:W3:Y:S02]  /*2980*/  LDG.E R22, desc[UR12][R22.64] ;  /* 0x0000000c16167981 */ /* 0x000ee4000c1e1900 */
[--C-:B------:R-:W-:Y:S02]  /*2990*/  IMAD.WIDE.U32 R26, R29, 0x4, R2.reuse ;  /* 0x000000041d1a7825 */ /* 0x100fe400078e0002 */
[----:B------:R-:W4:Y:S02]  /*29a0*/  LDG.E R25, desc[UR12][R24.64] ;  /* 0x0000000c18197981 */ /* 0x000f24000c1e1900 */
[----:B------:R-:W-:-:S02]  /*29b0*/  IMAD.WIDE.U32 R28, R31, 0x4, R2 ;  /* 0x000000041f1c7825 */ /* 0x000fc400078e0002 */
[----:B------:R-:W5:Y:S02]  /*29c0*/  LDG.E R26, desc[UR12][R26.64] ;  /* 0x0000000c1a1a7981 */ /* 0x000f64000c1e1900 */
[--C-:B------:R-:W-:Y:S02]  /*29d0*/  IMAD.WIDE.U32 R30, R33, 0x4, R2.reuse ;  /* 0x00000004211e7825 */ /* 0x100fe400078e0002 */
[----:B------:R-:W5:Y:S02]  /*29e0*/  LDG.E R29, desc[UR12][R28.64] ;  /* 0x0000000c1c1d7981 */ /* 0x000f64000c1e1900 */
[--C-:B------:R-:W-:Y:S02]  /*29f0*/  IMAD.WIDE.U32 R32, R35, 0x4, R2.reuse ;  /* 0x0000000423207825 */ /* 0x100fe400078e0002 */
[----:B------:R-:W5:Y:S02]  /*2a00*/  LDG.E R30, desc[UR12][R30.64] ;  /* 0x0000000c1e1e7981 */ /* 0x000f64000c1e1900 */
[----:B------:R-:W-:-:S02]  /*2a10*/  IMAD.WIDE.U32 R2, R37, 0x4, R2 ;  /* 0x0000000425027825 */ /* 0x000fc400078e0002 */
[----:B------:R-:W5:Y:S04]  /*2a20*/  LDG.E R33, desc[UR12][R32.64] ;  /* 0x0000000c20217981 */ /* 0x000f68000c1e1900 */
[----:B------:R-:W5:Y:S01]  /*2a30*/  LDG.E R2, desc[UR12][R2.64] ;  /* 0x0000000c02027981 */ /* 0x000f62000c1e1900 */
[C---:B--2---:R-:W-:Y:S01]  /*2a40*/  FFMA R17, R18.reuse, R20, R17 ;  /* 0x0000001412117223 */ /* 0x044fe20000000011 */
[C---:B---3--:R-:W-:Y:S01]  /*2a50*/  FFMA R7, R18.reuse, R22, R7 ;  /* 0x0000001612077223 */ /* 0x048fe20000000007 */
[C---:B----4-:R-:W-:Y:S01]  /*2a60*/  FFMA R8, R18.reuse, R25, R8 ;  /* 0x0000001912087223 */ /* 0x050fe20000000008 */
[C---:B-----5:R-:W-:Y:S01]  /*2a70*/  FFMA R9, R18.reuse, R26, R9 ;  /* 0x0000001a12097223 */ /* 0x060fe20000000009 */
[C---:B------:R-:W-:Y:S01]  /*2a80*/  FFMA R10, R18.reuse, R29, R10 ;  /* 0x0000001d120a7223 */ /* 0x040fe2000000000a */
[C---:B------:R-:W-:Y:S01]  /*2a90*/  FFMA R11, R18.reuse, R30, R11 ;  /* 0x0000001e120b7223 */ /* 0x040fe2000000000b */
[C---:B------:R-:W-:Y:S01]  /*2aa0*/  FFMA R12, R18.reuse, R33, R12 ;  /* 0x00000021120c7223 */ /* 0x040fe2000000000c */
[----:B------:R-:W-:-:S07]  /*2ab0*/  FFMA R13, R18, R2, R13 ;  /* 0x00000002120d7223 */ /* 0x000fce000000000d */
.L_x_11:
[----:B------:R-:W-:Y:S05]  /*2ac0*/  BRA.U UP0, `(.L_x_12) ;  /* 0xfffffff500e07547 */ /* 0x000fea000b83ffff */
[----:B------:R-:W-:Y:S05]  /*2ad0*/  BRA.U UP1, `(.L_x_13) ;  /* 0xfffffff501c07547 */ /* 0x000fea000b83ffff */
.L_x_8:
[----:B------:R-:W0:Y:S01]  /*2ae0*/  LDC R14, c[0x0][0x3a8] ;  /* 0x0000ea00ff0e7b82 */ /* 0x000e220000000800 */
[----:B------:R-:W1:Y:S01]  /*2af0*/  LDCU UR4, c[0x0][0x3a4] ;  /* 0x00007480ff0477ac */ /* 0x000e620008000800 */
[----:B------:R-:W2:Y:S06]  /*2b00*/  LDCU UR5, c[0x0][0x388] ;  /* 0x00007100ff0577ac */ /* 0x000eac0008000800 */
[----:B------:R-:W3:Y:S01]  /*2b10*/  LDC.64 R2, c[0x0][0x3c0] ;  /* 0x0000f000ff027b82 */ /* 0x000ee20000000a00 */
[----:B0-----:R-:W-:Y:S02]  /*2b20*/  IMAD R5, R5, R14, R0 ;  /* 0x0000000e05057224 */ /* 0x001fe400078e0200 */
[----:B-1----:R-:W-:-:S04]  /*2b30*/  IMAD R27, R14, UR4, RZ ;  /* 0x000000040e1b7c24 */ /* 0x002fc8000f8e02ff */
[C---:B------:R-:W-:Y:S02]  /*2b40*/  IMAD R5, R27.reuse, R6, R5 ;  /* 0x000000061b057224 */ /* 0x040fe400078e0205 */
[----:B--2---:R-:W-:-:S04]  /*2b50*/  IMAD R0, R27, UR5, RZ ;  /* 0x000000051b007c24 */ /* 0x004fc8000f8e02ff */
[----:B------:R-:W-:-:S04]  /*2b60*/  IMAD R5, R0, R4, R5 ;  /* 0x0000000400057224 */ /* 0x000fc800078e0205 */
[----:B---3--:R-:W-:-:S05]  /*2b70*/  IMAD.WIDE R2, R5, 0x4, R2 ;  /* 0x0000000405027825 */ /* 0x008fca00078e0202 */
[----:B------:R-:W-:Y:S01]  /*2b80*/  STG.E desc[UR12][R2.64], R17 ;  /* 0x0000001102007986 */ /* 0x000fe2000c10190c */
[----:B------:R-:W-:-:S05]  /*2b90*/  IMAD.WIDE R4, R27, 0x4, R2 ;  /* 0x000000041b047825 */ /* 0x000fca00078e0202 */
        /* <DEDUP_REMOVED lines=13> */
[----:B------:R-:W-:Y:S05]  /*2c70*/  EXIT ;  /* 0x000000000000794d */ /* 0x000fea0003800000 */
.L_x_7:
[----:B------:R-:W0:Y:S08]  /*2c80*/  LDC R7, c[0x0][0x388] ;  /* 0x0000e200ff077b82 */ /* 0x000e300000000800 */
[----:B------:R-:W1:Y:S08]  /*2c90*/  LDC R6, c[0x0][0x3a4] ;  /* 0x0000e900ff067b82 */ /* 0x000e700000000800 */
[----:B------:R-:W2:Y:S01]  /*2ca0*/  LDC R9, c[0x0][0x3a8] ;  /* 0x0000ea00ff097b82 */ /* 0x000ea20000000800 */
[----:B0-----:R-:W-:-:S04]  /*2cb0*/  IMAD R2, R7, UR5, RZ ;  /* 0x0000000507027c24 */ /* 0x001fc8000f8e02ff */
[----:B-1----:R-:W-:-:S04]  /*2cc0*/  IMAD R2, R2, R6, RZ ;  /* 0x0000000602027224 */ /* 0x002fc800078e02ff */
[----:B--2---:R-:W-:-:S05]  /*2cd0*/  IMAD R3, R2, R9, RZ ;  /* 0x0000000902037224 */ /* 0x004fca00078e02ff */
[----:B------:R-:W-:-:S13]  /*2ce0*/  ISETP.GE.AND P0, PT, R0, R3, PT ;  /* 0x000000030000720c */ /* 0x000fda0003f06270 */
[----:B------:R-:W-:Y:S05]  /*2cf0*/  @P0 EXIT ;  /* 0x000000000000094d */ /* 0x000fea0003800000 */
[----:B------:R-:W-:Y:S01]  /*2d00*/  IABS R4, R9 ;  /* 0x0000000900047213 */ /* 0x000fe20000000000 */
[----:B------:R-:W0:Y:S01]  /*2d10*/  LDCU UR4, c[0x0][0x394] ;  /* 0x00007280ff0477ac */ /* 0x000e220008000800 */
[----:B------:R-:W-:Y:S01]  /*2d20*/  IABS R10, R6 ;  /* 0x00000006000a7213 */ /* 0x000fe20000000000 */
[----:B------:R-:W-:Y:S01]  /*2d30*/  HFMA2 R30, -RZ, RZ, 0, 0 ;  /* 0x00000000ff1e7431 */ /* 0x000fe200000001ff */
[----:B------:R-:W1:Y:S01]  /*2d40*/  I2F.RP R5, R4 ;  /* 0x0000000400057306 */ /* 0x000e620000209400 */
[----:B------:R-:W-:Y:S02]  /*2d50*/  IABS R8, R0 ;  /* 0x0000000000087213 */ /* 0x000fe40000000000 */
[----:B------:R-:W-:-:S05]  /*2d60*/  IABS R13, R7 ;  /* 0x00000007000d7213 */ /* 0x000fca0000000000 */
[----:B------:R-:W2:Y:S01]  /*2d70*/  I2F.RP R12, R10 ;  /* 0x0000000a000c7306 */ /* 0x000ea20000209400 */
[----:B0-----:R-:W-:-:S07]  /*2d80*/  UISETP.NE.AND UP0, UPT, UR4, URZ, UPT ;  /* 0x000000ff0400728c */ /* 0x001fce000bf05270 */
[----:B-1----:R-:W0:Y:S08]  /*2d90*/  MUFU.RCP R5, R5 ;  /* 0x0000000500057308 */ /* 0x002e300000001000 */
[----:B--2---:R-:W-:Y:S01]  /*2da0*/  MUFU.RCP R12, R12 ;  /* 0x0000000c000c7308 */ /* 0x004fe20000001000 */
[----:B0-----:R-:W-:-:S07]  /*2db0*/  IADD3 R2, PT, PT, R5, 0xffffffe, RZ ;  /* 0x0ffffffe05027810 */ /* 0x001fce0007ffe0ff */
[----:B------:R0:W1:Y:S02]  /*2dc0*/  F2I.FTZ.U32.TRUNC.NTZ R3, R2 ;  /* 0x0000000200037305 */ /* 0x000064000021f000 */
[----:B0-----:R-:W-:Y:S02]  /*2dd0*/  MOV R2, RZ ;  /* 0x000000ff00027202 */ /* 0x001fe40000000f00 */
[----:B-1----:R-:W-:-:S05]  /*2de0*/  IADD3 R11, PT, PT, RZ, -R3, RZ ;  /* 0x80000003ff0b7210 */ /* 0x002fca0007ffe0ff */
[----:B------:R-:W-:-:S04]  /*2df0*/  IMAD R11, R11, R4, RZ ;  /* 0x000000040b0b7224 */ /* 0x000fc800078e02ff */
[----:B------:R-:W-:Y:S01]  /*2e00*/  IMAD.HI.U32 R11, R3, R11, R2 ;  /* 0x0000000b030b7227 */ /* 0x000fe200078e0002 */
[----:B------:R-:W-:-:S04]  /*2e10*/  LOP3.LUT R2, R0, R9, RZ, 0x3c, !PT ;  /* 0x0000000900027212 */ /* 0x000fc800078e3cff */
[----:B------:R-:W-:Y:S01]  /*2e20*/  ISETP.GE.AND P0, PT, R2, RZ, PT ;  /* 0x000000ff0200720c */ /* 0x000fe20003f06270 */
[----:B------:R-:W-:-:S04]  /*2e30*/  IMAD.HI.U32 R5, R11, R8, RZ ;  /* 0x000000080b057227 */ /* 0x000fc800078e00ff */
[----:B------:R-:W-:Y:S01]  /*2e40*/  HFMA2 R2, -RZ, RZ, 0, 0 ;  /* 0x00000000ff027431 */ /* 0x000fe200000001ff */
[----:B------:R-:W-:-:S05]  /*2e50*/  IADD3 R3, PT, PT, -R5, RZ, RZ ;  /* 0x000000ff05037210 */ /* 0x000fca0007ffe1ff */
[----:B------:R-:W-:Y:S01]  /*2e60*/  IMAD R3, R4, R3, R8 ;  /* 0x0000000304037224 */ /* 0x000fe200078e0208 */
[----:B------:R-:W-:-:S04]  /*2e70*/  IADD3 R8, PT, PT, R12, 0xffffffe, RZ ;  /* 0x0ffffffe0c087810 */ /* 0x000fc80007ffe0ff */
[----:B------:R-:W-:-:S13]  /*2e80*/  ISETP.GT.U32.AND P2, PT, R4, R3, PT ;  /* 0x000000030400720c */ /* 0x000fda0003f44070 */
[-C--:B------:R-:W-:Y:S02]  /*2e90*/  @!P2 IADD3 R3, PT, PT, R3, -R4.reuse, RZ ;  /* 0x800000040303a210 */ /* 0x080fe40007ffe0ff */
[----:B------:R-:W-:Y:S02]  /*2ea0*/  @!P2 IADD3 R5, PT, PT, R5, 0x1, RZ ;  /* 0x000000010505a810 */ /* 0x000fe40007ffe0ff */
[----:B------:R-:W-:Y:S02]  /*2eb0*/  ISETP.GE.U32.AND P1, PT, R3, R4, PT ;  /* 0x000000040300720c */ /* 0x000fe40003f26070 */
[----:B------:R-:W0:Y:S01]  /*2ec0*/  F2I.FTZ.U32.TRUNC.NTZ R3, R8 ;  /* 0x0000000800037305 */ /* 0x000e22000021f000 */
[----:B------:R-:W-:-:S07]  /*2ed0*/  ISETP.NE.AND P2, PT, R9, RZ, PT ;  /* 0x000000ff0900720c */ /* 0x000fce0003f45270 */
[----:B------:R-:W1:Y:S03]  /*2ee0*/  I2F.RP R8, R13 ;  /* 0x0000000d00087306 */ /* 0x000e660000209400 */
[----:B------:R-:W-:Y:S02]  /*2ef0*/  @P1 IADD3 R5, PT, PT, R5, 0x1, RZ ;  /* 0x0000000105051810 */ /* 0x000fe40007ffe0ff */
[----:B0-----:R-:W-:Y:S02]  /*2f00*/  IADD3 R11, PT, PT, RZ, -R3, RZ ;  /* 0x80000003ff0b7210 */ /* 0x001fe40007ffe0ff */
[----:B------:R-:W-:Y:S02]  /*2f10*/  @!P0 IADD3 R5, PT, PT, -R5, RZ, RZ ;  /* 0x000000ff05058210 */ /* 0x000fe40007ffe1ff */
[----:B------:R-:W-:Y:S01]  /*2f20*/  @!P2 LOP3.LUT R5, RZ, R9, RZ, 0x33, !PT ;  /* 0x00000009ff05a212 */ /* 0x000fe200078e33ff */
[----:B------:R-:W-:-:S03]  /*2f30*/  IMAD R11, R11, R10, RZ ;  /* 0x0000000a0b0b7224 */ /* 0x000fc600078e02ff */
[----:B------:R-:W-:Y:S01]  /*2f40*/  IABS R4, R5 ;  /* 0x0000000500047213 */ /* 0x000fe20000000000 */
[----:B------:R-:W-:Y:S01]  /*2f50*/  IMAD.HI.U32 R2, R3, R11, R2 ;  /* 0x0000000b03027227 */ /* 0x000fe200078e0002 */
[----:B-1----:R-:W0:Y:S01]  /*2f60*/  MUFU.RCP R8, R8 ;  /* 0x0000000800087308 */ /* 0x002e220000001000 */
[----:B------:R-:W-:Y:S02]  /*2f70*/  IADD3 R21, PT, PT, -R5, RZ, RZ ;  /* 0x000000ff05157210 */ /* 0x000fe40007ffe1ff */
[----:B------:R-:W-:-:S03]  /*2f80*/  MOV R3, R4 ;  /* 0x0000000400037202 */ /* 0x000fc60000000f00 */
[----:B------:R-:W-:Y:S02]  /*2f90*/  IMAD R21, R9, R21, R0 ;  /* 0x0000001509157224 */ /* 0x000fe400078e0200 */
[----:B------:R-:W-:-:S05]  /*2fa0*/  IMAD.HI.U32 R2, R2, R3, RZ ;  /* 0x0000000302027227 */ /* 0x000fca00078e00ff */
[----:B------:R-:W-:Y:S02]  /*2fb0*/  IADD3 R4, PT, PT, -R2, RZ, RZ ;  /* 0x000000ff02047210 */ /* 0x000fe40007ffe1ff */
[----:B0-----:R-:W-:-:S03]  /*2fc0*/  IADD3 R11, PT, PT, R8, 0xffffffe, RZ ;  /* 0x0ffffffe080b7810 */ /* 0x001fc60007ffe0ff */
[----:B------:R-:W-:Y:S01]  /*2fd0*/  IMAD R3, R10, R4, R3 ;  /* 0x000000040a037224 */ /* 0x000fe200078e0203 */
[----:B------:R-:W-:-:S04]  /*2fe0*/  LOP3.LUT R4, R5, R6, RZ, 0x3c, !PT ;  /* 0x0000000605047212 */ /* 0x000fc800078e3cff */
[----:B------:R-:W-:Y:S02]  /*2ff0*/  ISETP.GT.U32.AND P2, PT, R10, R3, PT ;  /* 0x000000030a00720c */ /* 0x000fe40003f44070 */
[----:B------:R-:W-:-:S11]  /*3000*/  ISETP.GE.AND P0, PT, R4, RZ, PT ;  /* 0x000000ff0400720c */ /* 0x000fd60003f06270 */
        /* <DEDUP_REMOVED lines=10> */
[----:B------:R-:W-:Y:S02]  /*30b0*/  IMAD R11, R2, R13, RZ ;  /* 0x0000000d020b7224 */ /* 0x000fe400078e02ff */
[----:B------:R-:W-:Y:S01]  /*30c0*/  HFMA2 R2, -RZ, RZ, 0, 0 ;  /* 0x00000000ff027431 */ /* 0x000fe200000001ff */
[----:B------:R-:W-:-:S02]  /*30d0*/  IABS R8, R4 ;  /* 0x0000000400087213 */ /* 0x000fc40000000000 */
[----:B------:R-:W-:-:S05]  /*30e0*/  IADD3 R22, PT, PT, -R4, RZ, RZ ;  /* 0x000000ff04167210 */ /* 0x000fca0007ffe1ff */
[----:B------:R-:W-:Y:S02]  /*30f0*/  IMAD R22, R6, R22, R5 ;  /* 0x0000001606167224 */ /* 0x000fe400078e0205 */
[----:B------:R-:W-:Y:S01]  /*3100*/  IMAD.HI.U32 R11, R3, R11, R2 ;  /* 0x0000000b030b7227 */ /* 0x000fe200078e0002 */
[----:B------:R-:W-:-:S05]  /*3110*/  MOV R2, R8 ;  /* 0x0000000800027202 */ /* 0x000fca0000000f00 */
[----:B------:R-:W-:-:S05]  /*3120*/  IMAD.HI.U32 R20, R11, R2, RZ ;  /* 0x000000020b147227 */ /* 0x000fca00078e00ff */
[----:B------:R-:W-:-:S05]  /*3130*/  IADD3 R3, PT, PT, -R20, RZ, RZ ;  /* 0x000000ff14037210 */ /* 0x000fca0007ffe1ff */
[----:B------:R-:W-:-:S05]  /*3140*/  IMAD R2, R13, R3, R2 ;  /* 0x000000030d027224 */ /* 0x000fca00078e0202 */
[----:B------:R-:W-:-:S13]  /*3150*/  ISETP.GT.U32.AND P2, PT, R13, R2, PT ;  /* 0x000000020d00720c */ /* 0x000fda0003f44070 */
        /* <DEDUP_REMOVED lines=11> */
[----:B------:R-:W-:Y:S06]  /*3210*/  BRA.U !UP0, `(.L_x_14) ;  /* 0x0000001508147547 */ /* 0x000fec000b800000 */
[----:B------:R-:W0:Y:S02]  /*3220*/  LDCU UR5, c[0x0][0x398] ;  /* 0x00007300ff0577ac */ /* 0x000e240008000800 */
[----:B0-----:R-:W-:-:S09]  /*3230*/  UISETP.NE.AND UP0, UPT, UR5, URZ, UPT ;  /* 0x000000ff0500728c */ /* 0x001fd2000bf05270 */
[----:B------:R-:W-:Y:S05]  /*3240*/  BRA.U !UP0, `(.L_x_14) ;  /* 0x0000001508087547 */ /* 0x000fea000b800000 */
[----:B------:R-:W0:Y:S01]  /*3250*/  LDCU UR6, c[0x0][0x38c] ;  /* 0x00007180ff0677ac */ /* 0x000e220008000800 */
[----:B------:R-:W-:Y:S01]  /*3260*/  MOV R30, RZ ;  /* 0x000000ff001e7202 */ /* 0x000fe20000000f00 */
[----:B------:R-:W1:Y:S01]  /*3270*/  LDCU UR9, c[0x0][0x390] ;  /* 0x00007200ff0977ac */ /* 0x000e620008000800 */
[----:B------:R-:W2:Y:S01]  /*3280*/  LDCU UR17, c[0x0][0x3a0] ;  /* 0x00007400ff1177ac */ /* 0x000ea20008000800 */
[----:B------:R-:W-:Y:S02]  /*3290*/  UIMAD UR10, UR4, UR5, URZ ;  /* 0x00000005040a72a4 */ /* 0x000fe4000f8e02ff */
[----:B------:R-:W-:Y:S02]  /*32a0*/  ULOP3.LUT UR11, UR16, 0x7, URZ, 0xc0, !UPT ;  /* 0x00000007100b7892 */ /* 0x000fe4000f8ec0ff */
[----:B------:R-:W-:Y:S02]  /*32b0*/  UIMAD UR5, UR16, UR10, URZ ;  /* 0x0000000a100572a4 */ /* 0x000fe4000f8e02ff */
[----:B0-----:R-:W-:-:S02]  /*32c0*/  UIMAD UR8, UR6, UR16, URZ ;  /* 0x00000010060872a4 */ /* 0x001fc4000f8e02ff */
[----:B------:R-:W-:Y:S02]  /*32d0*/  UIADD3 UR4, UPT, UPT, UR11, -0x1, URZ ;  /* 0xffffffff0b047890 */ /* 0x000fe4000fffe0ff */
[----:B-1----:R-:W-:Y:S01]  /*32e0*/  UIMAD UR8, UR8, UR9, URZ ;  /* 0x00000009080872a4 */ /* 0x002fe2000f8e02ff */
[----:B------:R-:W-:Y:S01]  /*32f0*/  IMAD R25, R23, UR5, RZ ;  /* 0x0000000517197c24 */ /* 0x000fe2000f8e02ff */
[----:B------:R-:W-:Y:S02]  /*3300*/  UISETP.GE.U32.AND UP0, UPT, UR4, 0x3, UPT ;  /* 0x000000030400788c */ /* 0x000fe4000bf06070 */
[----:B------:R-:W-:Y:S02]  /*3310*/  ULOP3.LUT UR14, UR16, 0x3, URZ, 0xc0, !UPT ;  /* 0x00000003100e7892 */ /* 0x000fe4000f8ec0ff */
[----:B------:R-:W-:Y:S01]  /*3320*/  IMAD R26, R20, UR8, RZ ;  /* 0x00000008141a7c24 */ /* 0x000fe2000f8e02ff */
[----:B------:R-:W-:Y:S02]  /*3330*/  ULOP3.LUT UR7, UR16, 0x8, URZ, 0xc0, !UPT ;  /* 0x0000000810077892 */ /* 0x000fe4000f8ec0ff */
[----:B------:R-:W-:Y:S01]  /*3340*/  ULOP3.LUT UR15, UR16, 0xf, URZ, 0xc0, !UPT ;  /* 0x0000000f100f7892 */ /* 0x000fe2000f8ec0ff */
[----:B--2---:R-:W-:Y:S01]  /*3350*/  IMAD R26, R21, UR17, R26 ;  /* 0x00000011151a7c24 */ /* 0x004fe2000f8e021a */
[----:B------:R-:W-:Y:S01]  /*3360*/  UIMAD UR9, UR6, UR9, URZ ;  /* 0x00000009060972a4 */ /* 0x000fe2000f8e02ff */
[----:B------:R-:W-:-:S11]  /*3370*/  UMOV UR4, URZ ;  /* 0x000000ff00047c82 */ /* 0x000fd60008000000 */
.L_x_22:
[----:B------:R-:W0:Y:S01]  /*3380*/  LDC.64 R28, c[0x0][0x398] ;  /* 0x0000e600ff1c7b82 */ /* 0x000e220000000a00 */
[----:B------:R-:W1:Y:S01]  /*3390*/  LDCU UR5, c[0x0][0x390] ;  /* 0x00007200ff0577ac */ /* 0x000e620008000800 */
[----:B0-----:R-:W-:Y:S02]  /*33a0*/  IMAD R27, R22, R29, UR4 ;  /* 0x00000004161b7e24 */ /* 0x001fe4000f8e021d */
[----:B------:R-:W-:Y:S02]  /*33b0*/  IMAD R28, R28, UR4, R25 ;  /* 0x000000041c1c7c24 */ /* 0x000fe4000f8e0219 */
[----:B-1----:R-:W-:Y:S01]  /*33c0*/  IMAD R52, R27, UR5, R26 ;  /* 0x000000051b347c24 */ /* 0x002fe2000f8e021a */
[----:B------:R-:W-:-:S06]  /*33d0*/  UMOV UR5, URZ ;  /* 0x000000ff00057c82 */ /* 0x000fcc0008000000 */
.L_x_21:
[----:B------:R-:W-:-:S09]  /*33e0*/  UISETP.NE.AND UP1, UPT, UR15, URZ, UPT ;  /* 0x000000ff0f00728c */ /* 0x000fd2000bf25270 */
[----:B------:R-:W-:Y:S05]  /*33f0*/  BRA.U !UP1, `(.L_x_15) ;  /* 0x0000000909987547 */ /* 0x000fea000b800000 */
[----:B------:R-:W0:Y:S01]  /*3400*/  LDC R2, c[0x0][0x3a0] ;  /* 0x0000e800ff027b82 */ /* 0x000e220000000800 */
[----:B------:R-:W-:Y:S01]  /*3410*/  UISETP.GE.U32.AND UP1, UPT, UR15, 0x8, UPT ;  /* 0x000000080f00788c */ /* 0x000fe2000bf26070 */
[----:B------:R-:W-:Y:S01]  /*3420*/  UMOV UR6, URZ ;  /* 0x000000ff00067c82 */ /* 0x000fe20008000000 */
[----:B0-----:R-:W-:-:S07]  /*3430*/  IMAD R3, R21, R2, UR5 ;  /* 0x0000000515037e24 */ /* 0x001fce000f8e0202 */
[----:B------:R-:W-:Y:S05]  /*3440*/  BRA.U !UP1, `(.L_x_16) ;  /* 0x00000005091c7547 */ /* 0x000fea000b800000 */
[----:B------:R-:W0:Y:S01]  /*3450*/  LDCU UR8, c[0x0][0x38c] ;  /* 0x00007180ff0877ac */ /* 0x000e220008000800 */
[----:B------:R-:W-:-:S05]  /*3460*/  UMOV UR6, URZ ;  /* 0x000000ff00067c82 */ /* 0x000fca0008000000 */
.L_x_17:
[----:B------:R-:W1:Y:S08]  /*3470*/  LDC R8, c[0x0][0x384] ;  /* 0x0000e100ff087b82 */ /* 0x000e700000000800 */
[----:B------:R-:W2:Y:S08]  /*3480*/  LDC.64 R10, c[0x0][0x390] ;  /* 0x0000e400ff0a7b82 */ /* 0x000eb00000000a00 */
[----:B------:R-:W3:Y:S01]  /*3490*/  LDC R15, c[0x0][0x398] ;  /* 0x0000e600ff0f7b82 */ /* 0x000ee20000000800 */
[----:B-1----:R-:W-:-:S07]  /*34a0*/  IMAD R2, R20, R8, UR6 ;  /* 0x0000000614027e24 */ /* 0x002fce000f8e0208 */
[----:B------:R-:W1:Y:S01]  /*34b0*/  LDC.64 R6, c[0x0][0x3b0] ;  /* 0x0000ec00ff067b82 */ /* 0x000e620000000a00 */
[----:B0-----:R-:W-:-:S04]  /*34c0*/  IMAD R2, R2, UR8, R27 ;  /* 0x0000000802027c24 */ /* 0x001fc8000f8e021b */
[----:B--2---:R-:W-:-:S03]  /*34d0*/  IMAD R13, R2, R10, R3 ;  /* 0x0000000a020d7224 */ /* 0x004fc600078e0203 */
[----:B------:R-:W0:Y:S01]  /*34e0*/  LDC.64 R4, c[0x0][0x3b8] ;  /* 0x0000ee00ff047b82 */ /* 0x000e220000000a00 */
[----:B------:R-:W-:Y:S01]  /*34f0*/  IMAD R2, R23, R8, UR6 ;  /* 0x0000000617027e24 */ /* 0x000fe2000f8e0208 */
[----:B------:R-:W-:-:S03]  /*3500*/  IADD3 R17, PT, PT, R13, UR9, RZ ;  /* 0x000000090d117c10 */ /* 0x000fc6000fffe0ff */
[----:B------:R-:W-:Y:S01]  /*3510*/  IMAD R2, R2, R11, UR4 ;  /* 0x0000000402027e24 */ /* 0x000fe2000f8e020b */
[----:B------:R-:W-:-:S03]  /*3520*/  IADD3 R19, PT, PT, R17, UR9, RZ ;  /* 0x0000000911137c10 */ /* 0x000fc6000fffe0ff */
[----:B---3--:R-:W-:Y:S01]  /*3530*/  IMAD R15, R2, R15, UR5 ;  /* 0x00000005020f7e24 */ /* 0x008fe2000f8e020f */
[----:B------:R-:W-:-:S04]  /*3540*/  IADD3 R31, PT, PT, R19, UR9, RZ ;  /* 0x00000009131f7c10 */ /* 0x000fc8000fffe0ff */
[----:B------:R-:W-:Y:S01]  /*3550*/  IADD3 R29, PT, PT, R15, UR10, RZ ;  /* 0x0000000a0f1d7c10 */ /* 0x000fe2000fffe0ff */
[----:B-1----:R-:W-:Y:S01]  /*3560*/  IMAD.WIDE.U32 R12, R13, 0x4, R6 ;  /* 0x000000040d0c7825 */ /* 0x002fe200078e0006 */
[----:B------:R-:W-:-:S03]  /*3570*/  IADD3 R35, PT, PT, R31, UR9, RZ ;  /* 0x000000091f237c10 */ /* 0x000fc6000fffe0ff */
[----:B------:R-:W-:Y:S01]  /*3580*/  IMAD.WIDE.U32 R10, R31, 0x4, R6 ;  /* 0x000000041f0a7825 */ /* 0x000fe200078e0006 */
[----:B------:R-:W-:Y:S01]  /*3590*/  IADD3 R31, PT, PT, R29, UR10, RZ ;  /* 0x0000000a1d1f7c10 */ /* 0x000fe2000fffe0ff */
[----:B------:R1:W2:Y:S02]  /*35a0*/  LDG.E R9, desc[UR12][R12.64] ;  /* 0x0000000c0c097981 */ /* 0x0002a4000c1e1900 */
[----:B0-----:R-:W-:Y:S01]  /*35b0*/  IMAD.WIDE.U32 R14, R15, 0x4, R4 ;  /* 0x000000040f0e7825 */ /* 0x001fe200078e0004 */
[----:B------:R-:W-:Y:S01]  /*35c0*/  IADD3 R37, PT, PT, R31, UR10, RZ ;  /* 0x0000000a1f257c10 */ /* 0x000fe2000fffe0ff */
[----:B------:R-:W3:Y:S02]  /*35d0*/  LDG.E R10, desc[UR12][R10.64] ;  /* 0x0000000c0a0a7981 */ /* 0x000ee4000c1e1900 */
[--C-:B------:R-:W-:Y:S02]  /*35e0*/  IMAD.WIDE.U32 R16, R17, 0x4, R6.reuse ;  /* 0x0000000411107825 */ /* 0x100fe400078e0006 */
[----:B------:R0:W2:Y:S02]  /*35f0*/  LDG.E R24, desc[UR12][R14.64] ;  /* 0x0000000c0e187981 */ /* 0x0000a4000c1e1900 */
[----:B------:R-:W-:-:S02]  /*3600*/  IMAD.WIDE.U32 R18, R19, 0x4, R6 ;  /* 0x0000000413127825 */ /* 0x000fc400078e0006 */
[----:B------:R4:W5:Y:S02]  /*3610*/  LDG.E R2, desc[UR12][R16.64] ;  /* 0x0000000c10027981 */ /* 0x000964000c1e1900 */
[--C-:B-1----:R-:W-:Y:S02]  /*3620*/  IMAD.WIDE.U32 R12, R29, 0x4, R4.reuse ;  /* 0x000000041d0c7825 */ /* 0x102fe400078e0004 */
[----:B------:R1:W3:Y:S01]  /*3630*/  LDG.E R8, desc[UR12][R18.64] ;  /* 0x0000000c12087981 */ /* 0x0002e2000c1e1900 */
[----:B------:R-:W-:Y:S01]  /*3640*/  IADD3 R39, PT, PT, R35, UR9, RZ ;  /* 0x0000000923277c10 */ /* 0x000fe2000fffe0ff */
[--C-:B0-----:R-:W-:Y:S02]  /*3650*/  IMAD.WIDE.U32 R14, R37, 0x4, R4.reuse ;  /* 0x00000004250e7825 */ /* 0x101fe400078e0004 */
[----:B------:R0:W5:Y:S02]  /*3660*/  LDG.E R29, desc[UR12][R12.64] ;  /* 0x0000000c0c1d7981 */ /* 0x000164000c1e1900 */
[----:B----4-:R-:W-:-:S02]  /*3670*/  IMAD.WIDE.U32 R16, R31, 0x4, R4 ;  /* 0x000000041f107825 */ /* 0x010fc400078e0004 */
[----:B------:R-:W4:Y:S01]  /*3680*/  LDG.E R14, desc[UR12][R14.64] ;  /* 0x0000000c0e0e7981 */ /* 0x000f22000c1e1900 */
[----:B-1----:R-:W-:Y:S01]  /*3690*/  IADD3 R19, PT, PT, R37, UR10, RZ ;  /* 0x0000000a25137c10 */ /* 0x002fe2000fffe0ff */
[--C-:B------:R-:W-:Y:S02]  /*36a0*/  IMAD.WIDE.U32 R32, R35, 0x4, R6.reuse ;  /* 0x0000000423207825 */ /* 0x100fe400078e0006 */
[----:B------:R-:W3:Y:S01]  /*36b0*/  LDG.E R11, desc[UR12][R16.64] ;  /* 0x0000000c100b7981 */ /* 0x000ee2000c1e1900 */
[----:B------:R-:W-:Y:S01]  /*36c0*/  IADD3 R31, PT, PT, R19, UR10, RZ ;  /* 0x0000000a131f7c10 */ /* 0x000fe2000fffe0ff */
[C---:B------:R-:W-:Y:S01]  /*36d0*/  IMAD.WIDE.U32 R34, R39.reuse, 0x4, R6 ;  /* 0x0000000427227825 */ /* 0x040fe200078e0006 */
[----:B------:R-:W-:Y:S01]  /*36e0*/  IADD3 R39, PT, PT, R39, UR9, RZ ;  /* 0x0000000927277c10 */ /* 0x000fe2000fffe0ff */
[----:B------:R1:W4:Y:S01]  /*36f0*/  LDG.E R36, desc[UR12][R32.64] ;  /* 0x0000000c20247981 */ /* 0x000322000c1e1900 */
[----:B------:R-:W-:Y:S01]  /*3700*/  IADD3 R37, PT, PT, R31, UR10, RZ ;  /* 0x0000000a1f257c10 */ /* 0x000fe2000fffe0ff */
[----:B------:R-:W-:-:S02]  /*3710*/  IMAD.WIDE.U32 R18, R19, 0x4, R4 ;  /* 0x0000000413127825 */ /* 0x000fc400078e0004 */
[----:B------:R-:W4:Y:S02]  /*3720*/  LDG.E R34, desc[UR12][R34.64] ;  /* 0x0000000c22227981 */ /* 0x000f24000c1e1900 */
[----:B0-----:R-:W-:Y:S02]  /*3730*/  IMAD.WIDE.U32 R12, R31, 0x4, R4 ;  /* 0x000000041f0c7825 */ /* 0x001fe400078e0004 */
[----:B------:R-:W4:Y:S02]  /*3740*/  LDG.E R18, desc[UR12][R18.64] ;  /* 0x0000000c12127981 */ /* 0x000f24000c1e1900 */
[C---:B-1----:R-:W-:Y:S01]  /*3750*/  IMAD.WIDE.U32 R32, R39.reuse, 0x4, R6 ;  /* 0x0000000427207825 */ /* 0x042fe200078e0006 */
[----:B------:R-:W-:Y:S01]  /*3760*/  IADD3 R39, PT, PT, R39, UR9, RZ ;  /* 0x0000000927277c10 */ /* 0x000fe2000fffe0ff */
[----:B------:R-:W4:Y:S02]  /*3770*/  LDG.E R12, desc[UR12][R12.64] ;  /* 0x0000000c0c0c7981 */ /* 0x000f24000c1e1900 */
[C---:B------:R-:W-:Y:S01]  /*3780*/  IMAD.WIDE.U32 R16, R37.reuse, 0x4, R4 ;  /* 0x0000000425107825 */ /* 0x040fe200078e0004 */
[----:B------:R-:W-:Y:S01]  /*3790*/  IADD3 R37, PT, PT, R37, UR10, RZ ;  /* 0x0000000a25257c10 */ /* 0x000fe2000fffe0ff */
[----:B------:R-:W4:Y:S02]  /*37a0*/  LDG.E R32, desc[UR12][R32.64] ;  /* 0x0000000c20207981 */ /* 0x000f24000c1e1900 */
[----:B------:R-:W-:-:S02]  /*37b0*/  IMAD.WIDE.U32 R6, R39, 0x4, R6 ;  /* 0x0000000427067825 */ /* 0x000fc400078e0006 */
[----:B------:R-:W4:Y:S02]  /*37c0*/  LDG.E R16, desc[UR12][R16.64] ;  /* 0x0000000c10107981 */ /* 0x000f24000c1e1900 */
[----:B------:R-:W-:Y:S02]  /*37d0*/  IMAD.WIDE.U32 R4, R37, 0x4, R4 ;  /* 0x0000000425047825 */ /* 0x000fe400078e0004 */
[----:B------:R-:W4:Y:S04]  /*37e0*/  LDG.E R6, desc[UR12][R6.64] ;  /* 0x0000000c06067981 */ /* 0x000f28000c1e1900 */
[----:B------:R-:W4:Y:S01]  /*37f0*/  LDG.E R4, desc[UR12][R4.64] ;  /* 0x0000000c04047981 */ /* 0x000f22000c1e1900 */
[----:B------:R-:W-:-:S04]  /*3800*/  UIADD3 UR6, UPT, UPT, UR6, 0x8, URZ ;  /* 0x0000000806067890 */ /* 0x000fc8000fffe0ff */
[----:B------:R-:W-:Y:S01]  /*3810*/  UISETP.NE.AND UP1, UPT, UR6, UR7, UPT ;  /* 0x000000070600728c */ /* 0x000fe2000bf25270 */
[----:B--2---:R-:W-:-:S04]  /*3820*/  FFMA R9, R9, R24, R30 ;  /* 0x0000001809097223 */ /* 0x004fc8000000001e */
[----:B-----5:R-:W-:-:S04]  /*3830*/  FFMA R9, R2, R29, R9 ;  /* 0x0000001d02097223 */ /* 0x020fc80000000009 */
[----:B---3--:R-:W-:-:S04]  /*3840*/  FFMA R9, R8, R11, R9 ;  /* 0x0000000b08097223 */ /* 0x008fc80000000009 */
[----:B----4-:R-:W-:-:S04]  /*3850*/  FFMA R9, R10, R14, R9 ;  /* 0x0000000e0a097223 */ /* 0x010fc80000000009 */
[----:B------:R-:W-:-:S04]  /*3860*/  FFMA R9, R36, R18, R9 ;  /* 0x0000001224097223 */ /* 0x000fc80000000009 */
[----:B------:R-:W-:-:S04]  /*3870*/  FFMA R9, R34, R12, R9 ;  /* 0x0000000c22097223 */ /* 0x000fc80000000009 */
[----:B------:R-:W-:-:S04]  /*3880*/  FFMA R9, R32, R16, R9 ;  /* 0x0000001020097223 */ /* 0x000fc80000000009 */
[----:B------:R-:W-:Y:S01]  /*3890*/  FFMA R30, R6, R4, R9 ;  /* 0x00000004061e7223 */ /* 0x000fe20000000009 */
[----:B------:R-:W-:Y:S06]  /*38a0*/  BRA.U UP1, `(.L_x_17) ;  /* 0xfffffff901f07547 */ /* 0x000fec000b83ffff */
[----:B------:R-:W-:-:S05]  /*38b0*/  UMOV UR6, UR7 ;  /* 0x0000000700067c82 */ /* 0x000fca0008000000 */
.L_x_16:
[----:B------:R-:W-:-:S09]  /*38c0*/  UISETP.NE.AND UP1, UPT, UR11, URZ, UPT ;  /* 0x000000ff0b00728c */ /* 0x000fd2000bf25270 */
[----:B------:R-:W-:Y:S05]  /*38d0*/  BRA.U !UP1, `(.L_x_15) ;  /* 0x0000000509607547 */ /* 0x000fea000b800000 */
[----:B------:R-:W-:Y:S01]  /*38e0*/  UISETP.NE.AND UP1, UPT, UR14, URZ, UPT ;  /* 0x000000ff0e00728c */ /* 0x000fe2000bf25270 */
[----:B------:R-:W-:Y:S10]  /*38f0*/  BRA.U !UP0, `(.L_x_18) ;  /* 0x00000001089c7547 */ /* 0x000ff4000b800000 */
[----:B------:R-:W0:Y:S01]  /*3900*/  LDC R8, c[0x0][0x384] ;  /* 0x0000e100ff087b82 */ /* 0x000e220000000800 */
[----:B------:R-:W1:Y:S07]  /*3910*/  LDCU UR8, c[0x0][0x38c] ;  /* 0x00007180ff0877ac */ /* 0x000e6e0008000800 */
[----:B------:R-:W2:Y:S08]  /*3920*/  LDC.64 R10, c[0x0][0x390] ;  /* 0x0000e400ff0a7b82 */ /* 0x000eb00000000a00 */
[----:B------:R-:W3:Y:S08]  /*3930*/  LDC R15, c[0x0][0x398] ;  /* 0x0000e600ff0f7b82 */ /* 0x000ef00000000800 */
[----:B------:R-:W4:Y:S01]  /*3940*/  LDC.64 R4, c[0x0][0x3b8] ;  /* 0x0000ee00ff047b82 */ /* 0x000f220000000a00 */
[----:B0-----:R-:W-:-:S02]  /*3950*/  IMAD R2, R20, R8, UR6 ;  /* 0x0000000614027e24 */ /* 0x001fc4000f8e0208 */
[----:B------:R-:W-:Y:S02]  /*3960*/  IMAD R8, R23, R8, UR6 ;  /* 0x0000000617087e24 */ /* 0x000fe4000f8e0208 */
[----:B-1----:R-:W-:-:S03]  /*3970*/  IMAD R2, R2, UR8, R27 ;  /* 0x0000000802027c24 */ /* 0x002fc6000f8e021b */
[----:B------:R-:W0:Y:S01]  /*3980*/  LDC.64 R6, c[0x0][0x3b0] ;  /* 0x0000ec00ff067b82 */ /* 0x000e220000000a00 */
[----:B--2---:R-:W-:Y:S02]  /*3990*/  IMAD R8, R8, R11, UR4 ;  /* 0x0000000408087e24 */ /* 0x004fe4000f8e020b */
[----:B------:R-:W-:Y:S02]  /*39a0*/  IMAD R9, R2, R10, R3 ;  /* 0x0000000a02097224 */ /* 0x000fe400078e0203 */
[----:B---3--:R-:W-:-:S03]  /*39b0*/  IMAD R15, R8, R15, UR5 ;  /* 0x00000005080f7e24 */ /* 0x008fc6000f8e020f */
[----:B------:R-:W-:Y:S01]  /*39c0*/  IADD3 R17, PT, PT, R9, UR9, RZ ;  /* 0x0000000909117c10 */ /* 0x000fe2000fffe0ff */
[C---:B----4-:R-:W-:Y:S01]  /*39d0*/  IMAD.WIDE.U32 R10, R15.reuse, 0x4, R4 ;  /* 0x000000040f0a7825 */ /* 0x050fe200078e0004 */
[----:B------:R-:W-:Y:S02]  /*39e0*/  IADD3 R15, PT, PT, R15, UR10, RZ ;  /* 0x0000000a0f0f7c10 */ /* 0x000fe4000fffe0ff */
[----:B------:R-:W-:Y:S02]  /*39f0*/  IADD3 R19, PT, PT, R17, UR9, RZ ;  /* 0x0000000911137c10 */ /* 0x000fe4000fffe0ff */
[----:B------:R-:W-:Y:S01]  /*3a00*/  IADD3 R29, PT, PT, R15, UR10, RZ ;  /* 0x0000000a0f1d7c10 */ /* 0x000fe2000fffe0ff */
[--C-:B0-----:R-:W-:Y:S01]  /*3a10*/  IMAD.WIDE.U32 R8, R9, 0x4, R6.reuse ;  /* 0x0000000409087825 */ /* 0x101fe200078e0006 */
[----:B------:R-:W2:Y:S03]  /*3a20*/  LDG.E R10, desc[UR12][R10.64] ;  /* 0x0000000c0a0a7981 */ /* 0x000ea6000c1e1900 */
[----:B------:R-:W-:Y:S01]  /*3a30*/  IMAD.WIDE.U32 R12, R17, 0x4, R6 ;  /* 0x00000004110c7825 */ /* 0x000fe200078e0006 */
[----:B------:R-:W-:Y:S01]  /*3a40*/  IADD3 R31, PT, PT, R19, UR9, RZ ;  /* 0x00000009131f7c10 */ /* 0x000fe2000fffe0ff */
[----:B------:R-:W2:Y:S02]  /*3a50*/  LDG.E R9, desc[UR12][R8.64] ;  /* 0x0000000c08097981 */ /* 0x000ea4000c1e1900 */
[----:B------:R-:W-:Y:S01]  /*3a60*/  IMAD.WIDE.U32 R14, R15, 0x4, R4 ;  /* 0x000000040f0e7825 */ /* 0x000fe200078e0004 */
[----:B------:R-:W-:Y:S01]  /*3a70*/  IADD3 R33, PT, PT, R29, UR10, RZ ;  /* 0x0000000a1d217c10 */ /* 0x000fe2000fffe0ff */
[----:B------:R-:W3:Y:S02]  /*3a80*/  LDG.E R12, desc[UR12][R12.64] ;  /* 0x0000000c0c0c7981 */ /* 0x000ee4000c1e1900 */
[----:B------:R-:W-:-:S02]  /*3a90*/  IMAD.WIDE.U32 R16, R19, 0x4, R6 ;  /* 0x0000000413107825 */ /* 0x000fc400078e0006 */
[----:B------:R-:W3:Y:S02]  /*3aa0*/  LDG.E R14, desc[UR12][R14.64] ;  /* 0x0000000c0e0e7981 */ /* 0x000ee4000c1e1900 */
[----:B------:R-:W-:Y:S02]  /*3ab0*/  IMAD.WIDE.U32 R18, R29, 0x4, R4 ;  /* 0x000000041d127825 */ /* 0x000fe400078e0004 */
[----:B------:R-:W4:Y:S02]  /*3ac0*/  LDG.E R16, desc[UR12][R16.64] ;  /* 0x0000000c10107981 */ /* 0x000f24000c1e1900 */
[----:B------:R-:W-:Y:S02]  /*3ad0*/  IMAD.WIDE.U32 R6, R31, 0x4, R6 ;  /* 0x000000041f067825 */ /* 0x000fe400078e0006 */
[----:B------:R-:W4:Y:S02]  /*3ae0*/  LDG.E R18, desc[UR12][R18.64] ;  /* 0x0000000c12127981 */ /* 0x000f24000c1e1900 */
[----:B------:R-:W-:-:S02]  /*3af0*/  IMAD.WIDE.U32 R4, R33, 0x4, R4 ;  /* 0x0000000421047825 */ /* 0x000fc400078e0004 */
[----:B------:R-:W5:Y:S04]  /*3b00*/  LDG.E R6, desc[UR12][R6.64] ;  /* 0x0000000c06067981 */ /* 0x000f68000c1e1900 */
[----:B------:R-:W5:Y:S01]  /*3b10*/  LDG.E R4, desc[UR12][R4.64] ;  /* 0x0000000c04047981 */ /* 0x000f62000c1e1900 */
[----:B------:R-:W-:Y:S01]  /*3b20*/  UIADD3 UR6, UPT, UPT, UR6, 0x4, URZ ;  /* 0x0000000406067890 */ /* 0x000fe2000fffe0ff */
[----:B--2---:R-:W-:-:S04]  /*3b30*/  FFMA R9, R9, R10, R30 ;  /* 0x0000000a09097223 */ /* 0x004fc8000000001e */
[----:B---3--:R-:W-:-:S04]  /*3b40*/  FFMA R9, R12, R14, R9 ;  /* 0x0000000e0c097223 */ /* 0x008fc80000000009 */
[----:B----4-:R-:W-:-:S04]  /*3b50*/  FFMA R9, R16, R18, R9 ;  /* 0x0000001210097223 */ /* 0x010fc80000000009 */
[----:B-----5:R-:W-:-:S07]  /*3b60*/  FFMA R30, R6, R4, R9 ;  /* 0x00000004061e7223 */ /* 0x020fce0000000009 */
.L_x_18:
[----:B------:R-:W-:Y:S05]  /*3b70*/  BRA.U !UP1, `(.L_x_15) ;  /* 0x0000000109b87547 */ /* 0x000fea000b800000 */
[----:B------:R-:W0:Y:S01]  /*3b80*/  LDC R12, c[0x0][0x384] ;  /* 0x0000e100ff0c7b82 */ /* 0x000e220000000800 */
[----:B------:R-:W-:Y:S01]  /*3b90*/  UISETP.NE.AND UP1, UPT, UR14, 0x1, UPT ;  /* 0x000000010e00788c */ /* 0x000fe2000bf25270 */
[----:B0-----:R-:W-:-:S08]  /*3ba0*/  LOP3.LUT P0, RZ, R12, 0x1, RZ, 0xc0, !PT ;  /* 0x000000010cff7812 */ /* 0x001fd0000780c0ff */
[----:B------:R-:W-:Y:S05]  /*3bb0*/  BRA.U !UP1, `(.L_x_19) ;  /* 0x0000000109647547 */ /* 0x000fea000b800000 */
        /* <DEDUP_REMOVED lines=12> */
[----:B------:R-:W-:Y:S02]  /*3c80*/  IADD3 R15, PT, PT, R11, UR9, RZ ;  /* 0x000000090b0f7c10 */ /* 0x000fe4000fffe0ff */
[----:B------:R-:W-:Y:S01]  /*3c90*/  IADD3 R17, PT, PT, R13, UR10, RZ ;  /* 0x0000000a0d117c10 */ /* 0x000fe2000fffe0ff */
[----:B----4-:R-:W-:-:S04]  /*3ca0*/  IMAD.WIDE.U32 R6, R11, 0x4, R4 ;  /* 0x000000040b067825 */ /* 0x010fc800078e0004 */
[----:B------:R-:W-:Y:S02]  /*3cb0*/  IMAD.WIDE.U32 R4, R15, 0x4, R4 ;  /* 0x000000040f047825 */ /* 0x000fe400078e0004 */
[----:B------:R-:W2:Y:S02]  /*3cc0*/  LDG.E R7, desc[UR12][R6.64] ;  /* 0x0000000c06077981 */ /* 0x000ea4000c1e1900 */
[--C-:B0-----:R-:W-:Y:S02]  /*3cd0*/  IMAD.WIDE.U32 R10, R13, 0x4, R8.reuse ;  /* 0x000000040d0a7825 */ /* 0x101fe400078e0008 */
[----:B------:R-:W3:Y:S02]  /*3ce0*/  LDG.E R5, desc[UR12][R4.64] ;  /* 0x0000000c04057981 */ /* 0x000ee4000c1e1900 */
[----:B------:R-:W-:Y:S02]  /*3cf0*/  IMAD.WIDE.U32 R8, R17, 0x4, R8 ;  /* 0x0000000411087825 */ /* 0x000fe400078e0008 */
[----:B------:R-:W2:Y:S04]  /*3d00*/  LDG.E R10, desc[UR12][R10.64] ;  /* 0x0000000c0a0a7981 */ /* 0x000ea8000c1e1900 */
[----:B------:R-:W3:Y:S01]  /*3d10*/  LDG.E R8, desc[UR12][R8.64] ;  /* 0x0000000c08087981 */ /* 0x000ee2000c1e1900 */
[----:B------:R-:W-:Y:S01]  /*3d20*/  UIADD3 UR6, UPT, UPT, UR6, 0x2, URZ ;  /* 0x0000000206067890 */ /* 0x000fe2000fffe0ff */
[----:B--2---:R-:W-:-:S04]  /*3d30*/  FFMA R30, R7, R10, R30 ;  /* 0x0000000a071e7223 */ /* 0x004fc8000000001e */
[----:B---3--:R-:W-:-:S07]  /*3d40*/  FFMA R30, R5, R8, R30 ;  /* 0x00000008051e7223 */ /* 0x008fce000000001e */
.L_x_19:
[----:B------:R-:W-:Y:S05]  /*3d50*/  @!P0 BRA `(.L_x_15) ;  /* 0x0000000000408947 */ /* 0x000fea0003800000 */
[----:B------:R-:W0:Y:S01]  /*3d60*/  LDC.64 R10, c[0x0][0x390] ;  /* 0x0000e400ff0a7b82 */ /* 0x000e220000000a00 */
[----:B------:R-:W1:Y:S01]  /*3d70*/  LDCU UR8, c[0x0][0x38c] ;  /* 0x00007180ff0877ac */ /* 0x000e620008000800 */
[-C--:B------:R-:W-:Y:S02]  /*3d80*/  IMAD R2, R20, R12.reuse, UR6 ;  /* 0x0000000614027e24 */ /* 0x080fe4000f8e020c */
[----:B------:R-:W-:-:S04]  /*3d90*/  IMAD R8, R23, R12, UR6 ;  /* 0x0000000617087e24 */ /* 0x000fc8000f8e020c */
[----:B------:R-:W2:Y:S08]  /*3da0*/  LDC R9, c[0x0][0x398] ;  /* 0x0000e600ff097b82 */ /* 0x000eb00000000800 */
[----:B------:R-:W3:Y:S01]  /*3db0*/  LDC.64 R4, c[0x0][0x3b0] ;  /* 0x0000ec00ff047b82 */ /* 0x000ee20000000a00 */
[----:B-1----:R-:W-:-:S07]  /*3dc0*/  IMAD R2, R2, UR8, R27 ;  /* 0x0000000802027c24 */ /* 0x002fce000f8e021b */
[----:B------:R-:W1:Y:S01]  /*3dd0*/  LDC.64 R6, c[0x0][0x3b8] ;  /* 0x0000ee00ff067b82 */ /* 0x000e620000000a00 */
[----:B0-----:R-:W-:Y:S02]  /*3de0*/  IMAD R8, R8, R11, UR4 ;  /* 0x0000000408087e24 */ /* 0x001fe4000f8e020b */
[----:B------:R-:W-:Y:S02]  /*3df0*/  IMAD R3, R2, R10, R3 ;  /* 0x0000000a02037224 */ /* 0x000fe400078e0203 */
[----:B--2---:R-:W-:Y:S02]  /*3e00*/  IMAD R9, R8, R9, UR5 ;  /* 0x0000000508097e24 */ /* 0x004fe4000f8e0209 */
[----:B---3--:R-:W-:-:S06]  /*3e10*/  IMAD.WIDE.U32 R2, R3, 0x4, R4 ;  /* 0x0000000403027825 */ /* 0x008fcc00078e0004 */
[----:B------:R-:W2:Y:S01]  /*3e20*/  LDG.E R3, desc[UR12][R2.64] ;  /* 0x0000000c02037981 */ /* 0x000ea2000c1e1900 */
[----:B-1----:R-:W-:-:S06]  /*3e30*/  IMAD.WIDE.U32 R4, R9, 0x4, R6 ;  /* 0x0000000409047825 */ /* 0x002fcc00078e0006 */
[----:B------:R-:W2:Y:S02]  /*3e40*/  LDG.E R4, desc[UR12][R4.64] ;  /* 0x0000000c04047981 */ /* 0x000ea4000c1e1900 */
[----:B--2---:R-:W-:-:S07]  /*3e50*/  FFMA R30, R3, R4, R30 ;  /* 0x00000004031e7223 */ /* 0x004fce000000001e */
.L_x_15:
[----:B------:R-:W-:Y:S01]  /*3e60*/  IADD3 R29, PT, PT, R52, UR5, RZ ;  /* 0x00000005341d7c10 */ /* 0x000fe2000fffe0ff */
[----:B------:R-:W0:Y:S01]  /*3e70*/  LDCU UR6, c[0x0][0x384] ;  /* 0x00007080ff0677ac */ /* 0x000e220008000800 */
[----:B------:R-:W-:Y:S02]  /*3e80*/  IADD3 R31, PT, PT, R28, UR5, RZ ;  /* 0x000000051c1f7c10 */ /* 0x000fe4000fffe0ff */
[----:B------:R-:W-:-:S07]  /*3e90*/  MOV R24, UR15 ;  /* 0x0000000f00187c02 */ /* 0x000fce0008000f00 */
.L_x_20:
[----:B------:R-:W1:Y:S01]  /*3ea0*/  LDC.64 R4, c[0x0][0x3b0] ;  /* 0x0000ec00ff047b82 */ /* 0x000e620000000a00 */
[----:B------:R-:W-:-:S05]  /*3eb0*/  IMAD R7, R24, UR9, R29 ;  /* 0x0000000918077c24 */ /* 0x000fca000f8e021d */
[----:B------:R-:W-:Y:S02]  /*3ec0*/  IADD3 R9, PT, PT, R7, UR9, RZ ;  /* 0x0000000907097c10 */ /* 0x000fe4000fffe0ff */
[----:B------:R-:W2:Y:S02]  /*3ed0*/  LDC.64 R2, c[0x0][0x3b8] ;  /* 0x0000ee00ff027b82 */ /* 0x000ea40000000a00 */
[----:B------:R-:W-:-:S04]  /*3ee0*/  IADD3 R35, PT, PT, R9, UR9, RZ ;  /* 0x0000000909237c10 */ /* 0x000fc8000fffe0ff */
[----:B------:R-:W-:-:S04]  /*3ef0*/  IADD3 R47, PT, PT, R35, UR9, RZ ;  /* 0x00000009232f7c10 */ /* 0x000fc8000fffe0ff */
[----:B------:R-:W-:Y:S01]  /*3f00*/  IADD3 R45, PT, PT, R47, UR9, RZ ;  /* 0x000000092f2d7c10 */ /* 0x000fe2000fffe0ff */
[----:B------:R-:W-:-:S03]  /*3f10*/  IMAD R15, R24, UR10, R31 ;  /* 0x0000000a180f7c24 */ /* 0x000fc6000f8e021f */
[----:B------:R-:W-:Y:S01]  /*3f20*/  IADD3 R11, PT, PT, R45, UR9, RZ ;  /* 0x000000092d0b7c10 */ /* 0x000fe2000fffe0ff */
[----:B-1----:R-:W-:-:S03]  /*3f30*/  IMAD.WIDE.U32 R6, R7, 0x4, R4 ;  /* 0x0000000407067825 */ /* 0x002fc600078e0004 */
[----:B------:R-:W-:Y:S01]  /*3f40*/  IADD3 R13, PT, PT, R11, UR9, RZ ;  /* 0x000000090b0d7c10 */ /* 0x000fe2000fffe0ff */
[--C-:B------:R-:W-:Y:S01]  /*3f50*/  IMAD.WIDE.U32 R8, R9, 0x4, R4.reuse ;  /* 0x0000000409087825 */ /* 0x100fe200078e0004 */
[----:B------:R1:W3:Y:S02]  /*3f60*/  LDG.E R33, desc[UR12][R6.64] ;  /* 0x0000000c06217981 */ /* 0x0002e4000c1e1900 */
[----:B------:R-:W-:Y:S01]  /*3f70*/  IADD3 R17, PT, PT, R13, UR9, RZ ;  /* 0x000000090d117c10 */ /* 0x000fe2000fffe0ff */
[--C-:B------:R-:W-:Y:S01]  /*3f80*/  IMAD.WIDE.U32 R34, R35, 0x4, R4.reuse ;  /* 0x0000000423227825 */ /* 0x100fe200078e0004 */
[----:B------:R4:W5:Y:S02]  /*3f90*/  LDG.E R39, desc[UR12][R8.64] ;  /* 0x0000000c08277981 */ /* 0x000964000c1e1900 */
[----:B------:R-:W-:Y:S01]  /*3fa0*/  IADD3 R19, PT, PT, R17, UR9, RZ ;  /* 0x0000000911137c10 */ /* 0x000fe2000fffe0ff */
[--C-:B------:R-:W-:Y:S02]  /*3fb0*/  IMAD.WIDE.U32 R10, R11, 0x4, R4.reuse ;  /* 0x000000040b0a7825 */ /* 0x100fe400078e0004 */
[----:B------:R-:W5:Y:S01]  /*3fc0*/  LDG.E R34, desc[UR12][R34.64] ;  /* 0x0000000c22227981 */ /* 0x000f62000c1e1900 */
[----:B-1----:R-:W-:Y:S01]  /*3fd0*/  IADD3 R7, PT, PT, R15, UR10, RZ ;  /* 0x0000000a0f077c10 */ /* 0x002fe2000fffe0ff */
[----:B------:R-:W-:Y:S01]  /*3fe0*/  IMAD.WIDE.U32 R44, R45, 0x4, R4 ;  /* 0x000000042d2c7825 */ /* 0x000fe200078e0004 */
[----:B------:R-:W-:Y:S01]  /*3ff0*/  IADD3 R51, PT, PT, R19, UR9, RZ ;  /* 0x0000000913337c10 */ /* 0x000fe2000fffe0ff */
[----:B------:R1:W5:Y:S01]  /*4000*/  LDG.E R43, desc[UR12][R10.64] ;  /* 0x0000000c0a2b7981 */ /* 0x000362000c1e1900 */
[----:B----4-:R-:W-:Y:S01]  /*4010*/  IADD3 R9, PT, PT, R7, UR10, RZ ;  /* 0x0000000a07097c10 */ /* 0x010fe2000fffe0ff */
[----:B--2---:R-:W-:-:S02]  /*4020*/  IMAD.WIDE.U32 R14, R15, 0x4, R2 ;  /* 0x000000040f0e7825 */ /* 0x004fc400078e0002 */
[----:B------:R2:W4:Y:S01]  /*4030*/  LDG.E R44, desc[UR12][R44.64] ;  /* 0x0000000c2c2c7981 */ /* 0x000522000c1e1900 */
[----:B------:R-:W-:Y:S01]  /*4040*/  IADD3 R37, PT, PT, R9, UR10, RZ ;  /* 0x0000000a09257c10 */ /* 0x000fe2000fffe0ff */
[----:B------:R-:W-:Y:S02]  /*4050*/  IMAD.WIDE.U32 R18, R19, 0x4, R4 ;  /* 0x0000000413127825 */ /* 0x000fe400078e0004 */
[----:B------:R-:W3:Y:S02]  /*4060*/  LDG.E R35, desc[UR12][R14.64] ;  /* 0x0000000c0e237981 */ /* 0x000ee4000c1e1900 */
[--C-:B-1----:R-:W-:Y:S02]  /*4070*/  IMAD.WIDE.U32 R10, R7, 0x4, R2.reuse ;  /* 0x00000004070a7825 */ /* 0x102fe400078e0002 */
[----:B------:R1:W4:Y:S01]  /*4080*/  LDG.E R40, desc[UR12][R18.64] ;  /* 0x0000000c12287981 */ /* 0x000322000c1e1900 */
[----:B--2---:R-:W-:Y:S01]  /*4090*/  IADD3 R45, PT, PT, R37, UR10, RZ ;  /* 0x0000000a252d7c10 */ /* 0x004fe2000fffe0ff */
[----:B------:R-:W-:-:S02]  /*40a0*/  IMAD.WIDE.U32 R8, R9, 0x4, R2 ;  /* 0x0000000409087825 */ /* 0x000fc400078e0002 */
[----:B------:R-:W5:Y:S02]  /*40b0*/  LDG.E R32, desc[UR12][R10.64] ;  /* 0x0000000c0a207981 */ /* 0x000f64000c1e1900 */
[----:B------:R-:W-:Y:S01]  /*40c0*/  IMAD.WIDE.U32 R46, R47, 0x4, R4 ;  /* 0x000000042f2e7825 */ /* 0x000fe200078e0004 */
[----:B-1----:R-:W-:-:S03]  /*40d0*/  IADD3 R19, PT, PT, R45, UR10, RZ ;  /* 0x0000000a2d137c10 */ /* 0x002fc6000fffe0ff */
[--C-:B------:R-:W-:Y:S02]  /*40e0*/  IMAD.WIDE.U32 R16, R17, 0x4, R4.reuse ;  /* 0x0000000411107825 */ /* 0x100fe400078e0004 */
[----:B------:R-:W2:Y:S02]  /*40f0*/  LDG.E R46, desc[UR12][R46.64] ;  /* 0x0000000c2e2e7981 */ /* 0x000ea4000c1e1900 */
[----:B------:R-:W-:Y:S01]  /*4100*/  IMAD.WIDE.U32 R48, R51, 0x4, R4 ;  /* 0x0000000433307825 */ /* 0x000fe200078e0004 */
[----:B------:R-:W-:Y:S01]  /*4110*/  IADD3 R15, PT, PT, R19, UR10, RZ ;  /* 0x0000000a130f7c10 */ /* 0x000fe2000fffe0ff */
[----:B------:R1:W4:Y:S02]  /*4120*/  LDG.E R41, desc[UR12][R16.64] ;  /* 0x0000000c10297981 */ /* 0x000324000c1e1900 */
[----:B------:R-:W-:Y:S02]  /*4130*/  IMAD.WIDE.U32 R6, R37, 0x4, R2 ;  /* 0x0000000425067825 */ /* 0x000fe400078e0002 */
[----:B------:R-:W2:Y:S01]  /*4140*/  LDG.E R37, desc[UR12][R8.64] ;  /* 0x0000000c08257981 */ /* 0x000ea2000c1e1900 */
[----:B------:R-:W-:Y:S01]  /*4150*/  IADD3 R51, PT, PT, R51, UR9, RZ ;  /* 0x0000000933337c10 */ /* 0x000fe2000fffe0ff */
[----:B------:R-:W-:-:S02]  /*4160*/  IMAD.WIDE.U32 R12, R13, 0x4, R4 ;  /* 0x000000040d0c7825 */ /* 0x000fc400078e0004 */
[----:B------:R0:W4:Y:S02]  /*4170*/  LDG.E R38, desc[UR12][R48.64] ;  /* 0x0000000c30267981 */ /* 0x000124000c1e1900 */
[----:B-1----:R-:W-:Y:S02]  /*4180*/  IMAD.WIDE.U32 R16, R45, 0x4, R2 ;  /* 0x000000042d107825 */ /* 0x002fe400078e0002 */
[----:B------:R1:W4:Y:S01]  /*4190*/  LDG.E R47, desc[UR12][R6.64] ;  /* 0x0000000c062f7981 */ /* 0x000322000c1e1900 */
[----:B------:R-:W-:-:S03]  /*41a0*/  IADD3 R53, PT, PT, R51, UR9, RZ ;  /* 0x0000000933357c10 */ /* 0x000fc6000fffe0ff */
[----:B------:R1:W4:Y:S01]  /*41b0*/  LDG.E R42, desc[UR12][R12.64] ;  /* 0x0000000c0c2a7981 */ /* 0x000322000c1e1900 */
[--C-:B0-----:R-:W-:Y:S01]  /*41c0*/  IMAD.WIDE.U32 R48, R19, 0x4, R2.reuse ;  /* 0x0000000413307825 */ /* 0x101fe200078e0002 */
[C---:B------:R-:W-:Y:S02]  /*41d0*/  IADD3 R19, PT, PT, R15.reuse, UR10, RZ ;  /* 0x0000000a0f137c10 */ /* 0x040fe4000fffe0ff */
[----:B------:R-:W4:Y:S01]  /*41e0*/  LDG.E R45, desc[UR12][R16.64] ;  /* 0x0000000c102d7981 */ /* 0x000f22000c1e1900 */
[----:B-1----:R-:W-:-:S03]  /*41f0*/  IMAD.WIDE.U32 R6, R15, 0x4, R2 ;  /* 0x000000040f067825 */ /* 0x002fc600078e0002 */
[----:B------:R-:W4:Y:S01]  /*4200*/  LDG.E R48, desc[UR12][R48.64] ;  /* 0x0000000c30307981 */ /* 0x000f22000c1e1900 */
[----:B------:R-:W-:Y:S01]  /*4210*/  IMAD.WIDE.U32 R12, R51, 0x4, R4 ;  /* 0x00000004330c7825 */ /* 0x000fe200078e0004 */
[----:B------:R-:W-:-:S03]  /*4220*/  IADD3 R51, PT, PT, R19, UR10, RZ ;  /* 0x0000000a13337c10 */ /* 0x000fc6000fffe0ff */
[--C-:B------:R-:W-:Y:S01]  /*4230*/  IMAD.WIDE.U32 R8, R19, 0x4, R2.reuse ;  /* 0x0000000413087825 */ /* 0x100fe200078e0002 */
[C---:B------:R-:W-:Y:S01]  /*4240*/  IADD3 R19, PT, PT, R51.reuse, UR10, RZ ;  /* 0x0000000a33137c10 */ /* 0x040fe2000fffe0ff */
[----:B------:R0:W4:Y:S02]  /*4250*/  LDG.E R36, desc[UR12][R12.64] ;  /* 0x0000000c0c247981 */ /* 0x000124000c1e1900 */
[----:B------:R-:W-:Y:S02]  /*4260*/  IMAD.WIDE.U32 R14, R51, 0x4, R2 ;  /* 0x00000004330e7825 */ /* 0x000fe400078e0002 */
[----:B------:R-:W4:Y:S02]  /*4270*/  LDG.E R51, desc[UR12][R6.64] ;  /* 0x0000000c06337981 */ /* 0x000f24000c1e1900 */
[----:B------:R-:W-:Y:S02]  /*4280*/  IMAD.WIDE.U32 R10, R53, 0x4, R4 ;  /* 0x00000004350a7825 */ /* 0x000fe400078e0004 */
[----:B------:R-:W4:Y:S01]  /*4290*/  LDG.E R54, desc[UR12][R8.64] ;  /* 0x0000000c08367981 */ /* 0x000f22000c1e1900 */
[C---:B0-----:R-:W-:Y:S01]  /*42a0*/  IADD3 R13, PT, PT, R19.reuse, UR10, RZ ;  /* 0x0000000a130d7c10 */ /* 0x041fe2000fffe0ff */
[--C-:B------:R-:W-:Y:S01]  /*42b0*/  IMAD.WIDE.U32 R16, R19, 0x4, R2.reuse ;  /* 0x0000000413107825 */ /* 0x100fe200078e0002 */
[----:B------:R-:W-:Y:S01]  /*42c0*/  IADD3 R53, PT, PT, R53, UR9, RZ ;  /* 0x0000000935357c10 */ /* 0x000fe2000fffe0ff */
[----:B------:R0:W4:Y:S01]  /*42d0*/  LDG.E R49, desc[UR12][R14.64] ;  /* 0x0000000c0e317981 */ /* 0x000122000c1e1900 */
[C---:B------:R-:W-:Y:S01]  /*42e0*/  IADD3 R19, PT, PT, R13.reuse, UR10, RZ ;  /* 0x0000000a0d137c10 */ /* 0x040fe2000fffe0ff */
[----:B------:R-:W-:Y:S01]  /*42f0*/  IMAD.WIDE.U32 R12, R13, 0x4, R2 ;  /* 0x000000040d0c7825 */ /* 0x000fe200078e0002 */
[----:B------:R-:W-:Y:S01]  /*4300*/  IADD3 R59, PT, PT, R53, UR9, RZ ;  /* 0x00000009353b7c10 */ /* 0x000fe2000fffe0ff */
[----:B------:R1:W4:Y:S01]  /*4310*/  LDG.E R50, desc[UR12][R10.64] ;  /* 0x0000000c0a327981 */ /* 0x000322000c1e1900 */
[----:B------:R-:W-:-:S03]  /*4320*/  IADD3 R57, PT, PT, R19, UR10, RZ ;  /* 0x0000000a13397c10 */ /* 0x000fc6000fffe0ff */
[----:B------:R-:W4:Y:S01]  /*4330*/  LDG.E R13, desc[UR12][R12.64] ;  /* 0x0000000c0c0d7981 */ /* 0x000f22000c1e1900 */
[----:B0-----:R-:W-:-:S04]  /*4340*/  IMAD.WIDE.U32 R14, R19, 0x4, R2 ;  /* 0x00000004130e7825 */ /* 0x001fc800078e0002 */
[----:B-1----:R-:W-:Y:S02]  /*4350*/  IMAD.WIDE.U32 R10, R53, 0x4, R4 ;  /* 0x00000004350a7825 */ /* 0x002fe400078e0004 */
[----:B------:R0:W4:Y:S02]  /*4360*/  LDG.E R53, desc[UR12][R16.64] ;  /* 0x0000000c10357981 */ /* 0x000124000c1e1900 */
[C---:B------:R-:W-:Y:S01]  /*4370*/  IMAD.WIDE.U32 R18, R57.reuse, 0x4, R2 ;  /* 0x0000000439127825 */ /* 0x040fe200078e0002 */
[----:B------:R-:W-:Y:S01]  /*4380*/  IADD3 R57, PT, PT, R57, UR10, RZ ;  /* 0x0000000a39397c10 */ /* 0x000fe2000fffe0ff */
[----:B------:R-:W4:Y:S02]  /*4390*/  LDG.E R15, desc[UR12][R14.64] ;  /* 0x0000000c0e0f7981 */ /* 0x000f24000c1e1900 */
[C---:B------:R-:W-:Y:S01]  /*43a0*/  IMAD.WIDE.U32 R6, R59.reuse, 0x4, R4 ;  /* 0x000000043b067825 */ /* 0x040fe200078e0004 */
[----:B------:R-:W-:Y:S01]  /*43b0*/  IADD3 R59, PT, PT, R59, UR9, RZ ;  /* 0x000000093b3b7c10 */ /* 0x000fe2000fffe0ff */
[----:B------:R1:W4:Y:S01]  /*43c0*/  LDG.E R55, desc[UR12][R10.64] ;  /* 0x0000000c0a377981 */ /* 0x000322000c1e1900 */
[C---:B------:R-:W-:Y:S01]  /*43d0*/  IADD3 R9, PT, PT, R57.reuse, UR10, RZ ;  /* 0x0000000a39097c10 */ /* 0x040fe2000fffe0ff */
[----:B0-----:R-:W-:-:S02]  /*43e0*/  IMAD.WIDE.U32 R16, R57, 0x4, R2 ;  /* 0x0000000439107825 */ /* 0x001fc400078e0002 */
[----:B------:R-:W4:Y:S01]  /*43f0*/  LDG.E R18, desc[UR12][R18.64] ;  /* 0x0000000c12127981 */ /* 0x000f22000c1e1900 */
[C---:B------:R-:W-:Y:S01]  /*4400*/  IADD3 R57, PT, PT, R9.reuse, UR10, RZ ;  /* 0x0000000a09397c10 */ /* 0x040fe2000fffe0ff */
[----:B------:R-:W-:Y:S02]  /*4410*/  IMAD.WIDE.U32 R8, R9, 0x4, R2 ;  /* 0x0000000409087825 */ /* 0x000fe400078e0002 */
[----:B------:R-:W4:Y:S02]  /*4420*/  LDG.E R6, desc[UR12][R6.64] ;  /* 0x0000000c06067981 */ /* 0x000f24000c1e1900 */
[C---:B-1----:R-:W-:Y:S01]  /*4430*/  IMAD.WIDE.U32 R10, R59.reuse, 0x4, R4 ;  /* 0x000000043b0a7825 */ /* 0x042fe200078e0004 */
[----:B------:R-:W-:Y:S01]  /*4440*/  IADD3 R59, PT, PT, R59, UR9, RZ ;  /* 0x000000093b3b7c10 */ /* 0x000fe2000fffe0ff */
[----:B------:R-:W4:Y:S02]  /*4450*/  LDG.E R17, desc[UR12][R16.64] ;  /* 0x0000000c10117981 */ /* 0x000f24000c1e1900 */
[----:B------:R-:W-:-:S02]  /*4460*/  IMAD.WIDE.U32 R2, R57, 0x4, R2 ;  /* 0x0000000439027825 */ /* 0x000fc400078e0002 */
[----:B------:R-:W4:Y:S02]  /*4470*/  LDG.E R10, desc[UR12][R10.64] ;  /* 0x0000000c0a0a7981 */ /* 0x000f24000c1e1900 */
[----:B------:R-:W-:Y:S02]  /*4480*/  IMAD.WIDE.U32 R4, R59, 0x4, R4 ;  /* 0x000000043b047825 */ /* 0x000fe400078e0004 */
[----:B------:R-:W4:Y:S04]  /*4490*/  LDG.E R8, desc[UR12][R8.64] ;  /* 0x0000000c08087981 */ /* 0x000f28000c1e1900 */
[----:B------:R-:W4:Y:S04]  /*44a0*/  LDG.E R5, desc[UR12][R4.64] ;  /* 0x0000000c04057981 */ /* 0x000f28000c1e1900 */
[----:B------:R-:W4:Y:S01]  /*44b0*/  LDG.E R2, desc[UR12][R2.64] ;  /* 0x0000000c02027981 */ /* 0x000f22000c1e1900 */
[----:B------:R-:W-:-:S04]  /*44c0*/  IADD3 R24, PT, PT, R24, 0x10, RZ ;  /* 0x0000001018187810 */ /* 0x000fc80007ffe0ff */
[----:B------:R-:W-:Y:S01]  /*44d0*/  ISETP.GE.U32.AND P0, PT, R24, UR6, PT ;  /* 0x0000000618007c0c */ /* 0x000fe2000bf06070 */
[----:B---3--:R-:W-:-:S04]  /*44e0*/  FFMA R30, R33, R35, R30 ;  /* 0x00000023211e7223 */ /* 0x008fc8000000001e */
[----:B-----5:R-:W-:-:S04]  /*44f0*/  FFMA R39, R39, R32, R30 ;  /* 0x0000002027277223 */ /* 0x020fc8000000001e */
[----:B--2---:R-:W-:-:S04]  /*4500*/  FFMA R37, R34, R37, R39 ;  /* 0x0000002522257223 */ /* 0x004fc80000000027 */
[----:B----4-:R-:W-:-:S04]  /*4510*/  FFMA R37, R46, R47, R37 ;  /* 0x0000002f2e257223 */ /* 0x010fc80000000025 */
[----:B------:R-:W-:-:S04]  /*4520*/  FFMA R44, R44, R45, R37 ;  /* 0x0000002d2c2c7223 */ /* 0x000fc80000000025 */
        /* <DEDUP_REMOVED lines=10> */
[----:B------:R-:W-:Y:S01]  /*45d0*/  FFMA R30, R5, R2, R8 ;  /* 0x00000002051e7223 */ /* 0x000fe20000000008 */
[----:B------:R-:W-:Y:S06]  /*45e0*/  @!P0 BRA `(.L_x_20) ;  /* 0xfffffff8002c8947 */ /* 0x000fec000383ffff */
        /* <DEDUP_REMOVED lines=8> */
.L_x_14:
[----:B------:R-:W0:Y:S02]  /*4670*/  LDC.64 R2, c[0x0][0x3c0] ;  /* 0x0000f000ff027b82 */ /* 0x000e240000000a00 */
[----:B0-----:R-:W-:-:S05]  /*4680*/  IMAD.WIDE R2, R0, 0x4, R2 ;  /* 0x0000000400027825 */ /* 0x001fca00078e0202 */
[----:B------:R-:W-:Y:S01]  /*4690*/  STG.E desc[UR12][R2.64], R30 ;  /* 0x0000001e02007986 */ /* 0x000fe2000c10190c */
[----:B------:R-:W-:Y:S05]  /*46a0*/  EXIT ;  /* 0x000000000000794d */ /* 0x000fea0003800000 */
.L_x_23:
[----:B------:R-:W-:-:S00]  /*46b0*/  BRA `(.L_x_23) ;  /* 0xfffffffc00fc7947 */ /* 0x000fc0000383ffff */
[----:B------:R-:W-:-:S00]  /*46c0*/  NOP ;  /* 0x0000000000007918 */ /* 0x000fc00000000000 */
        /* <DEDUP_REMOVED lines=11> */
.L_x_24:


//--------------------- .nv.shared.reserved.0     --------------------------
	.section	.nv.shared.reserved.0,"aw",@nobits
	.weak		__nv_reservedSMEM_offset_0_alias
	.size		__nv_reservedSMEM_offset_0_alias, 0, 64
	.other		__nv_reservedSMEM_offset_0_alias,@"STO_CUDA_RESERVED_SHARED STV_DEFAULT"
__nv_reservedSMEM_offset_0_alias:
	.zero		0
	.zero		64


//--------------------- .nv.constant0._Z3cnniiiiiiiiiiiPfS_S_ --------------------------
	.section	.nv.constant0._Z3cnniiiiiiiiiiiPfS_S_,"a",@progbits
	.sectionflags	@""
	.align	4
.nv.constant0._Z3cnniiiiiiiiiiiPfS_S_:
	.zero		968


//--------------------- SYMBOLS --------------------------

	.type		.nv.reservedSmem.offset0,@object
	.size		.nv.reservedSmem.offset0,0x4
